// auto-generated by cutlass_sweep.gemm — config: {"arch": "sm_90", "cluster_m": 2, "cluster_n": 1, "dtype": "bf16", "dtype_b": "bf16", "layout": "nt", "stages": 0, "tile_k": 16, "tile_m": 64, "tile_n": 192}
#include "cutlass/cutlass.h"
#include "cutlass/gemm/collective/collective_builder.hpp"
#include "cutlass/gemm/device/gemm_universal_adapter.h"
#include "cutlass/gemm/kernel/gemm_universal.hpp"
#include "cutlass/epilogue/collective/collective_builder.hpp"

using ElemA = cutlass::bfloat16_t;
using ElemB = cutlass::bfloat16_t;
using ElemCD = cutlass::bfloat16_t;
using Acc  = float;
using TileShape    = cute::Shape<cute::_64, cute::_192, cute::_16>;
using ClusterShape = cute::Shape<cute::_2, cute::_1, cute::_1>;

using CollectiveEpilogue = typename cutlass::epilogue::collective::CollectiveBuilder<
    cutlass::arch::Sm90, cutlass::arch::OpClassTensorOp,
    TileShape, ClusterShape,
    cutlass::epilogue::collective::EpilogueTileAuto,
    Acc, Acc,
    ElemCD, cutlass::layout::RowMajor, 128 / cutlass::sizeof_bits<ElemCD>::value,
    ElemCD, cutlass::layout::RowMajor, 128 / cutlass::sizeof_bits<ElemCD>::value,
    cutlass::epilogue::collective::EpilogueScheduleAuto
  >::CollectiveOp;

using CollectiveMainloop = typename cutlass::gemm::collective::CollectiveBuilder<
    cutlass::arch::Sm90, cutlass::arch::OpClassTensorOp,
    ElemA, cutlass::layout::RowMajor, 128 / cutlass::sizeof_bits<ElemA>::value,
    ElemB, cutlass::layout::ColumnMajor, 128 / cutlass::sizeof_bits<ElemB>::value,
    Acc,
    TileShape, ClusterShape,
    cutlass::gemm::collective::StageCountAutoCarveout<static_cast<int>(sizeof(typename CollectiveEpilogue::SharedStorage))>,
    cutlass::gemm::collective::KernelScheduleAuto
  >::CollectiveOp;

using GemmKernel = cutlass::gemm::kernel::GemmUniversal<
    cute::Shape<int,int,int,int>,
    CollectiveMainloop,
    CollectiveEpilogue
>;
using Gemm = cutlass::gemm::device::GemmUniversalAdapter<GemmKernel>;

// Force the device kernel symbol into the cubin without needing a host main.
auto* _anchor = &cutlass::device_kernel<GemmKernel>;


// ===== COMPILED SASS (sm_90a) =====

	.target	sm_90a

	.elftype	@"ET_EXEC"


//--------------------- .note.nv.tkinfo           --------------------------
	.section	.note.nv.tkinfo,"",@"SHT_NOTE"
	.sectionflags	@"SHF_NOTE_NV_TKINFO"
	.tkinfo
        /*0018*/ 	.word	0x00000002
        /*0030*/ 	.string	""
        /*0030*/ 	.string	"ptxas"
        /*0030*/ 	.string	"Cuda compilation tools, release 13.0, V13.0.88"
        /*0030*/ 	.string	"Build cuda_13.0.r13.0/compiler.36424714_0"
        /*0030*/ 	.string	"-arch sm_90a -m 64 "



//--------------------- .note.nv.cuinfo           --------------------------
	.section	.note.nv.cuinfo,"",@"SHT_NOTE"
	.sectionflags	@"SHF_NOTE_NV_CUINFO"
        /*0018*/ 	.short	0x0002
        /*001a*/ 	.short	0x005a
        /*001c*/ 	.short	0x0082
	.zero		2


//--------------------- .nv.info                  --------------------------
	.section	.nv.info,"",@"SHT_CUDA_INFO"
	.align	4


	//----- nvinfo : EIATTR_REGCOUNT
	.align		4
        /*0000*/ 	.byte	0x04, 0x2f
        /*0002*/ 	.short	(.L_15 - .L_14)
	.align		4
.L_14:
        /*0004*/ 	.word	index@(_ZN7cutlass13device_kernelINS_4gemm6kernel13GemmUniversalIN4cute5tupleIJiiiiEEENS1_10collective13CollectiveMmaINS1_34MainloopSm90TmaGmmaWarpSpecializedILi28ENS5_IJNS4_1CILi2EEENSA_ILi1EEESC_EEENS1_32KernelTmaWarpSpecializedPingpongEEENS5_IJNSA_ILi64EEENSA_ILi192EEENSA_ILi16EEEEEENS_10bfloat16_tENS5_IJlSC_lEEESK_SL_NS4_8TiledMMAINS4_8MMA_AtomIJNS4_4SM904GMMA28MMA_64x192x16_F32BF16BF16_SSILNSP_5MajorE0ELSR_0ELNSP_7ScaleInE1ELSS_1EEEEEENS4_6LayoutINS5_IJSC_SC_SC_EEENS5_IJNSA_ILi0EEESX_SX_EEEEENS5_IJNS4_10UnderscoreES10_S10_EEEEENS4_13SM90_TMA_LOADENS4_14ComposedLayoutINS4_7SwizzleILi1ELi4ELi3EEENS4_18smem_ptr_flag_bitsILi16EEENSV_INS5_IJNSA_ILi8EEESI_EEENS5_IJSI_SC_EEEEEEEvNS4_8identityENS4_23SM90_TMA_LOAD_MULTICASTES1D_vS1E_EENS_8epilogue10collective6detail29Sm90TmaWarpSpecializedAdapterINS1I_15DefaultEpilogueISK_SL_SL_NS1H_6thread17LinearCombinationISK_Li1EffLNS1M_9ScaleType4KindE0ELNS_15FloatRoundStyleE2ESK_EENS1_15EpilogueDefaultEEEEEvvEEEEvNT_6ParamsE)
        /*0008*/ 	.word	0x000000a8


	//----- nvinfo : EIATTR_FRAME_SIZE
	.align		4
.L_15:
        /*000c*/ 	.byte	0x04, 0x11
        /*000e*/ 	.short	(.L_17 - .L_16)
	.align		4
.L_16:
        /*0010*/ 	.word	index@(_ZN7cutlass13device_kernelINS_4gemm6kernel13GemmUniversalIN4cute5tupleIJiiiiEEENS1_10collective13CollectiveMmaINS1_34MainloopSm90TmaGmmaWarpSpecializedILi28ENS5_IJNS4_1CILi2EEENSA_ILi1EEESC_EEENS1_32KernelTmaWarpSpecializedPingpongEEENS5_IJNSA_ILi64EEENSA_ILi192EEENSA_ILi16EEEEEENS_10bfloat16_tENS5_IJlSC_lEEESK_SL_NS4_8TiledMMAINS4_8MMA_AtomIJNS4_4SM904GMMA28MMA_64x192x16_F32BF16BF16_SSILNSP_5MajorE0ELSR_0ELNSP_7ScaleInE1ELSS_1EEEEEENS4_6LayoutINS5_IJSC_SC_SC_EEENS5_IJNSA_ILi0EEESX_SX_EEEEENS5_IJNS4_10UnderscoreES10_S10_EEEEENS4_13SM90_TMA_LOADENS4_14ComposedLayoutINS4_7SwizzleILi1ELi4ELi3EEENS4_18smem_ptr_flag_bitsILi16EEENSV_INS5_IJNSA_ILi8EEESI_EEENS5_IJSI_SC_EEEEEEEvNS4_8identityENS4_23SM90_TMA_LOAD_MULTICASTES1D_vS1E_EENS_8epilogue10collective6detail29Sm90TmaWarpSpecializedAdapterINS1I_15DefaultEpilogueISK_SL_SL_NS1H_6thread17LinearCombinationISK_Li1EffLNS1M_9ScaleType4KindE0ELNS_15FloatRoundStyleE2ESK_EENS1_15EpilogueDefaultEEEEEvvEEEEvNT_6ParamsE)
        /*0014*/ 	.word	0x00000008


	//----- nvinfo : EIATTR_MIN_STACK_SIZE
	.align		4
.L_17:
        /*0018*/ 	.byte	0x04, 0x12
        /*001a*/ 	.short	(.L_19 - .L_18)
	.align		4
.L_18:
        /*001c*/ 	.word	index@(_ZN7cutlass13device_kernelINS_4gemm6kernel13GemmUniversalIN4cute5tupleIJiiiiEEENS1_10collective13CollectiveMmaINS1_34MainloopSm90TmaGmmaWarpSpecializedILi28ENS5_IJNS4_1CILi2EEENSA_ILi1EEESC_EEENS1_32KernelTmaWarpSpecializedPingpongEEENS5_IJNSA_ILi64EEENSA_ILi192EEENSA_ILi16EEEEEENS_10bfloat16_tENS5_IJlSC_lEEESK_SL_NS4_8TiledMMAINS4_8MMA_AtomIJNS4_4SM904GMMA28MMA_64x192x16_F32BF16BF16_SSILNSP_5MajorE0ELSR_0ELNSP_7ScaleInE1ELSS_1EEEEEENS4_6LayoutINS5_IJSC_SC_SC_EEENS5_IJNSA_ILi0EEESX_SX_EEEEENS5_IJNS4_10UnderscoreES10_S10_EEEEENS4_13SM90_TMA_LOADENS4_14ComposedLayoutINS4_7SwizzleILi1ELi4ELi3EEENS4_18smem_ptr_flag_bitsILi16EEENSV_INS5_IJNSA_ILi8EEESI_EEENS5_IJSI_SC_EEEEEEEvNS4_8identityENS4_23SM90_TMA_LOAD_MULTICASTES1D_vS1E_EENS_8epilogue10collective6detail29Sm90TmaWarpSpecializedAdapterINS1I_15DefaultEpilogueISK_SL_SL_NS1H_6thread17LinearCombinationISK_Li1EffLNS1M_9ScaleType4KindE0ELNS_15FloatRoundStyleE2ESK_EENS1_15EpilogueDefaultEEEEEvvEEEEvNT_6ParamsE)
        /*0020*/ 	.word	0x00000008
.L_19:


//--------------------- .nv.compat                --------------------------
	.section	.nv.compat,"",@"SHT_CUDA_COMPAT_INFO"
	.align	4
        /*0000*/ 	.byte	0x02, 0x09, 0x01, 0x00, 0x02, 0x02, 0x04, 0x00, 0x02, 0x05, 0x05, 0x00, 0x03, 0x07, 0x01, 0x01
        /*0010*/ 	.byte	0x02, 0x03, 0x01, 0x00, 0x02, 0x06, 0x01, 0x00, 0x04, 0x0b, 0x08, 0x00, 0x00, 0x00, 0x00, 0x00
        /*0020*/ 	.byte	0x00, 0x00, 0x00, 0x00


//--------------------- .nv.info._ZN7cutlass13device_kernelINS_4gemm6kernel13GemmUniversalIN4cute5tupleIJiiiiEEENS1_10collective13CollectiveMmaINS1_34MainloopSm90TmaGmmaWarpSpecializedILi28ENS5_IJNS4_1CILi2EEENSA_ILi1EEESC_EEENS1_32KernelTmaWarpSpecializedPingpongEEENS5_IJNSA_ILi64EEENSA_ILi192EEENSA_ILi16EEEEEENS_10bfloat16_tENS5_IJlSC_lEEESK_SL_NS4_8TiledMMAINS4_8MMA_AtomIJNS4_4SM904GMMA28MMA_64x192x16_F32BF16BF16_SSILNSP_5MajorE0ELSR_0ELNSP_7ScaleInE1ELSS_1EEEEEENS4_6LayoutINS5_IJSC_SC_SC_EEENS5_IJNSA_ILi0EEESX_SX_EEEEENS5_IJNS4_10UnderscoreES10_S10_EEEEENS4_13SM90_TMA_LOADENS4_14ComposedLayoutINS4_7SwizzleILi1ELi4ELi3EEENS4_18smem_ptr_flag_bitsILi16EEENSV_INS5_IJNSA_ILi8EEESI_EEENS5_IJSI_SC_EEEEEEEvNS4_8identityENS4_23SM90_TMA_LOAD_MULTICASTES1D_vS1E_EENS_8epilogue10collective6detail29Sm90TmaWarpSpecializedAdapterINS1I_15DefaultEpilogueISK_SL_SL_NS1H_6thread17LinearCombinationISK_Li1EffLNS1M_9ScaleType4KindE0ELNS_15FloatRoundStyleE2ESK_EENS1_15EpilogueDefaultEEEEEvvEEEEvNT_6ParamsE --------------------------
	.section	.nv.info._ZN7cutlass13device_kernelINS_4gemm6kernel13GemmUniversalIN4cute5tupleIJiiiiEEENS1_10collective13CollectiveMmaINS1_34MainloopSm90TmaGmmaWarpSpecializedILi28ENS5_IJNS4_1CILi2EEENSA_ILi1EEESC_EEENS1_32KernelTmaWarpSpecializedPingpongEEENS5_IJNSA_ILi64EEENSA_ILi192EEENSA_ILi16EEEEEENS_10bfloat16_tENS5_IJlSC_lEEESK_SL_NS4_8TiledMMAINS4_8MMA_AtomIJNS4_4SM904GMMA28MMA_64x192x16_F32BF16BF16_SSILNSP_5MajorE0ELSR_0ELNSP_7ScaleInE1ELSS_1EEEEEENS4_6LayoutINS5_IJSC_SC_SC_EEENS5_IJNSA_ILi0EEESX_SX_EEEEENS5_IJNS4_10UnderscoreES10_S10_EEEEENS4_13SM90_TMA_LOADENS4_14ComposedLayoutINS4_7SwizzleILi1ELi4ELi3EEENS4_18smem_ptr_flag_bitsILi16EEENSV_INS5_IJNSA_ILi8EEESI_EEENS5_IJSI_SC_EEEEEEEvNS4_8identityENS4_23SM90_TMA_LOAD_MULTICASTES1D_vS1E_EENS_8epilogue10collective6detail29Sm90TmaWarpSpecializedAdapterINS1I_15DefaultEpilogueISK_SL_SL_NS1H_6thread17LinearCombinationISK_Li1EffLNS1M_9ScaleType4KindE0ELNS_15FloatRoundStyleE2ESK_EENS1_15EpilogueDefaultEEEEEvvEEEEvNT_6ParamsE,"",@"SHT_CUDA_INFO"
	.sectionflags	@""
	.align	4


	//----- nvinfo : EIATTR_CUDA_API_VERSION
	.align		4
        /*0000*/ 	.byte	0x04, 0x37
        /*0002*/ 	.short	(.L_21 - .L_20)
.L_20:
        /*0004*/ 	.word	0x00000082


	//----- nvinfo : EIATTR_KPARAM_INFO
	.align		4
.L_21:
        /*0008*/ 	.byte	0x04, 0x17
        /*000a*/ 	.short	(.L_23 - .L_22)
.L_22:
        /*000c*/ 	.word	0x00000000
        /*0010*/ 	.short	0x0000
        /*0012*/ 	.short	0x0070
        /*0014*/ 	.byte	0x00, 0xf0, 0x01, 0x10


	//----- nvinfo : EIATTR_SPARSE_MMA_MASK
	.align		4
.L_23:
        /*0018*/ 	.byte	0x03, 0x50
        /*001a*/ 	.short	0x0000


	//----- nvinfo : EIATTR_MAXREG_COUNT
	.align		4
        /*001c*/ 	.byte	0x03, 0x1b
        /*001e*/ 	.short	0x00a8


	//----- nvinfo : EIATTR_NUM_BARRIERS
	.align		4
        /*0020*/ 	.byte	0x02, 0x4c
        /*0022*/ 	.byte	0x01
	.zero		1


	//----- nvinfo : EIATTR_EXTERNS
	.align		4
        /*0024*/ 	.byte	0x04, 0x0f
        /*0026*/ 	.short	(.L_25 - .L_24)


	//   ....[0]....
	.align		4
.L_24:
        /*0028*/ 	.word	index@(__assertfail)


	//----- nvinfo : EIATTR_ANNOTATIONS
	.align		4
.L_25:
        /*002c*/ 	.byte	0x04, 0x55
        /*002e*/ 	.short	(.L_27 - .L_26)


	//   ....[0]....
.L_26:
        /*0030*/ 	.word	0x00000001
        /*0034*/ 	.byte	0xe0, 0x10, 0x00, 0x00, 0x01, 0x00, 0x00, 0x00, 0x40, 0x81, 0x00, 0x00, 0x01, 0x00, 0x00, 0x00
        /*0044*/ 	.byte	0xb0, 0x8d, 0x00, 0x00


	//----- nvinfo : EIATTR_MERCURY_ISA_VERSION
	.align		4
.L_27:
        /*0048*/ 	.byte	0x03, 0x5f
        /*004a*/ 	.short	0x0101


	//----- nvinfo : EIATTR_INT_WARP_WIDE_INSTR_OFFSETS
	.align		4
        /*004c*/ 	.byte	0x04, 0x31
        /*004e*/ 	.short	(.L_29 - .L_28)


	//   ....[0]....
.L_28:
        /*0050*/ 	.word	0x00000860


	//   ....[1]....
        /*0054*/ 	.word	0x00000890


	//   ....[2]....
        /*0058*/ 	.word	0x000008d0


	//   ....[3]....
        /*005c*/ 	.word	0x00000a00


	//   ....[4]....
        /*0060*/ 	.word	0x00000a10


	//   ....[5]....
        /*0064*/ 	.word	0x00000a20


	//   ....[6]....
        /*0068*/ 	.word	0x00000ac0


	//   ....[7]....
        /*006c*/ 	.word	0x00000b00


	//   ....[8]....
        /*0070*/ 	.word	0x00002070


	//----- nvinfo : EIATTR_COOP_GROUP_MASK_REGIDS
	.align		4
.L_29:
        /*0074*/ 	.byte	0x04, 0x29
        /*0076*/ 	.short	(.L_31 - .L_30)


	//   ....[0]....
.L_30:
        /*0078*/ 	.word	0xffffffff


	//   ....[1]....
        /*007c*/ 	.word	0xffffffff


	//   ....[2]....
        /*0080*/ 	.word	0xffffffff


	//   ....[3]....
        /*0084*/ 	.word	0xffffffff


	//   ....[4]....
        /*0088*/ 	.word	0xffffffff


	//   ....[5]....
        /*008c*/ 	.word	0xffffffff


	//   ....[6]....
        /*0090*/ 	.word	0xffffffff


	//----- nvinfo : EIATTR_COOP_GROUP_INSTR_OFFSETS
	.align		4
.L_31:
        /*0094*/ 	.byte	0x04, 0x28
        /*0096*/ 	.short	(.L_33 - .L_32)


	//   ....[0]....
.L_32:
        /*0098*/ 	.word	0x00000070


	//   ....[1]....
        /*009c*/ 	.word	0x00000080


	//   ....[2]....
        /*00a0*/ 	.word	0x00000140


	//   ....[3]....
        /*00a4*/ 	.word	0x00000620


	//   ....[4]....
        /*00a8*/ 	.word	0x00000660


	//   ....[5]....
        /*00ac*/ 	.word	0x00000a40


	//   ....[6]....
        /*00b0*/ 	.word	0x00000c80


	//----- nvinfo : EIATTR_REG_RECONFIG
	.align		4
.L_33:
        /*00b4*/ 	.byte	0x01, 0x54
	.zero		2


	//----- nvinfo : EIATTR_SYSCALL_OFFSETS
	.align		4
        /*00b8*/ 	.byte	0x04, 0x46
        /*00ba*/ 	.short	(.L_35 - .L_34)


	//   ....[0]....
.L_34:
        /*00bc*/ 	.word	0x00001b10


	//----- nvinfo : EIATTR_MBARRIER_INSTR_OFFSETS
	.align		4
.L_35:
        /*00c0*/ 	.byte	0x04, 0x39
        /*00c2*/ 	.short	(.L_37 - .L_36)


	//   ....[0]....
.L_36:
        /*00c4*/ 	.word	0x00000280
        /*00c8*/ 	.word	0x000000ff
        /*00cc*/ 	.word	0x00000000
        /*00d0*/ 	.short	0x0100
        /*00d2*/ 	.byte	0x08
	.zero		1


	//   ....[1]....
        /*00d4*/ 	.word	0x00000290
        /*00d8*/ 	.word	0x000000ff
        /*00dc*/ 	.word	0x000000e0
        /*00e0*/ 	.short	0x0100
        /*00e2*/ 	.byte	0x08
	.zero		1


	//   ....[2]....
        /*00e4*/ 	.word	0x000002a0
        /*00e8*/ 	.word	0x000000ff
        /*00ec*/ 	.word	0x00000008
        /*00f0*/ 	.short	0x0100
        /*00f2*/ 	.byte	0x08
	.zero		1


	//   ....[3]....
        /*00f4*/ 	.word	0x000002b0
        /*00f8*/ 	.word	0x000000ff
        /*00fc*/ 	.word	0x000000e8
        /*0100*/ 	.short	0x0100
        /*0102*/ 	.byte	0x08
	.zero		1


	//   ....[4]....
        /*0104*/ 	.word	0x000002c0
        /*0108*/ 	.word	0x000000ff
        /*010c*/ 	.word	0x00000010
        /*0110*/ 	.short	0x0100
        /*0112*/ 	.byte	0x08
	.zero		1


	//   ....[5]....
        /*0114*/ 	.word	0x000002d0
        /*0118*/ 	.word	0x000000ff
        /*011c*/ 	.word	0x000000f0
        /*0120*/ 	.short	0x0100
        /*0122*/ 	.byte	0x08
	.zero		1


	//   ....[6]....
        /*0124*/ 	.word	0x000002e0
        /*0128*/ 	.word	0x000000ff
        /*012c*/ 	.word	0x00000018
        /*0130*/ 	.short	0x0100
        /*0132*/ 	.byte	0x08
	.zero		1


	//   ....[7]....
        /*0134*/ 	.word	0x000002f0
        /*0138*/ 	.word	0x000000ff
        /*013c*/ 	.word	0x000000f8
        /*0140*/ 	.short	0x0100
        /*0142*/ 	.byte	0x08
	.zero		1


	//   ....[8]....
        /*0144*/ 	.word	0x00000300
        /*0148*/ 	.word	0x000000ff
        /*014c*/ 	.word	0x00000020
        /*0150*/ 	.short	0x0100
        /*0152*/ 	.byte	0x08
	.zero		1


	//   ....[9]....
        /*0154*/ 	.word	0x00000310
        /*0158*/ 	.word	0x000000ff
        /*015c*/ 	.word	0x00000100
        /*0160*/ 	.short	0x0100
        /*0162*/ 	.byte	0x08
	.zero		1


	//   ....[10]....
        /*0164*/ 	.word	0x00000320
        /*0168*/ 	.word	0x000000ff
        /*016c*/ 	.word	0x00000028
        /*0170*/ 	.short	0x0100
        /*0172*/ 	.byte	0x08
	.zero		1


	//   ....[11]....
        /*0174*/ 	.word	0x00000330
        /*0178*/ 	.word	0x000000ff
        /*017c*/ 	.word	0x00000108
        /*0180*/ 	.short	0x0100
        /*0182*/ 	.byte	0x08
	.zero		1


	//   ....[12]....
        /*0184*/ 	.word	0x00000340
        /*0188*/ 	.word	0x000000ff
        /*018c*/ 	.word	0x00000030
        /*0190*/ 	.short	0x0100
        /*0192*/ 	.byte	0x08
	.zero		1


	//   ....[13]....
        /*0194*/ 	.word	0x00000350
        /*0198*/ 	.word	0x000000ff
        /*019c*/ 	.word	0x00000110
        /*01a0*/ 	.short	0x0100
        /*01a2*/ 	.byte	0x08
	.zero		1


	//   ....[14]....
        /*01a4*/ 	.word	0x00000360
        /*01a8*/ 	.word	0x000000ff
        /*01ac*/ 	.word	0x00000038
        /*01b0*/ 	.short	0x0100
        /*01b2*/ 	.byte	0x08
	.zero		1


	//   ....[15]....
        /*01b4*/ 	.word	0x00000370
        /*01b8*/ 	.word	0x000000ff
        /*01bc*/ 	.word	0x00000118
        /*01c0*/ 	.short	0x0100
        /*01c2*/ 	.byte	0x08
	.zero		1


	//   ....[16]....
        /*01c4*/ 	.word	0x00000380
        /*01c8*/ 	.word	0x000000ff
        /*01cc*/ 	.word	0x00000040
        /*01d0*/ 	.short	0x0100
        /*01d2*/ 	.byte	0x08
	.zero		1


	//   ....[17]....
        /*01d4*/ 	.word	0x00000390
        /*01d8*/ 	.word	0x000000ff
        /*01dc*/ 	.word	0x00000120
        /*01e0*/ 	.short	0x0100
        /*01e2*/ 	.byte	0x08
	.zero		1


	//   ....[18]....
        /*01e4*/ 	.word	0x000003a0
        /*01e8*/ 	.word	0x000000ff
        /*01ec*/ 	.word	0x00000048
        /*01f0*/ 	.short	0x0100
        /*01f2*/ 	.byte	0x08
	.zero		1


	//   ....[19]....
        /*01f4*/ 	.word	0x000003b0
        /*01f8*/ 	.word	0x000000ff
        /*01fc*/ 	.word	0x00000128
        /*0200*/ 	.short	0x0100
        /*0202*/ 	.byte	0x08
	.zero		1


	//   ....[20]....
        /*0204*/ 	.word	0x000003c0
        /*0208*/ 	.word	0x000000ff
        /*020c*/ 	.word	0x00000050
        /*0210*/ 	.short	0x0100
        /*0212*/ 	.byte	0x08
	.zero		1


	//   ....[21]....
        /*0214*/ 	.word	0x000003d0
        /*0218*/ 	.word	0x000000ff
        /*021c*/ 	.word	0x00000130
        /*0220*/ 	.short	0x0100
        /*0222*/ 	.byte	0x08
	.zero		1


	//   ....[22]....
        /*0224*/ 	.word	0x000003e0
        /*0228*/ 	.word	0x000000ff
        /*022c*/ 	.word	0x00000058
        /*0230*/ 	.short	0x0100
        /*0232*/ 	.byte	0x08
	.zero		1


	//   ....[23]....
        /*0234*/ 	.word	0x000003f0
        /*0238*/ 	.word	0x000000ff
        /*023c*/ 	.word	0x00000138
        /*0240*/ 	.short	0x0100
        /*0242*/ 	.byte	0x08
	.zero		1


	//   ....[24]....
        /*0244*/ 	.word	0x00000400
        /*0248*/ 	.word	0x000000ff
        /*024c*/ 	.word	0x00000060
        /*0250*/ 	.short	0x0100
        /*0252*/ 	.byte	0x08
	.zero		1


	//   ....[25]....
        /*0254*/ 	.word	0x00000410
        /*0258*/ 	.word	0x000000ff
        /*025c*/ 	.word	0x00000140
        /*0260*/ 	.short	0x0100
        /*0262*/ 	.byte	0x08
	.zero		1


	//   ....[26]....
        /*0264*/ 	.word	0x00000420
        /*0268*/ 	.word	0x000000ff
        /*026c*/ 	.word	0x00000068
        /*0270*/ 	.short	0x0100
        /*0272*/ 	.byte	0x08
	.zero		1


	//   ....[27]....
        /*0274*/ 	.word	0x00000430
        /*0278*/ 	.word	0x000000ff
        /*027c*/ 	.word	0x00000148
        /*0280*/ 	.short	0x0100
        /*0282*/ 	.byte	0x08
	.zero		1


	//   ....[28]....
        /*0284*/ 	.word	0x00000440
        /*0288*/ 	.word	0x000000ff
        /*028c*/ 	.word	0x00000070
        /*0290*/ 	.short	0x0100
        /*0292*/ 	.byte	0x08
	.zero		1


	//   ....[29]....
        /*0294*/ 	.word	0x00000450
        /*0298*/ 	.word	0x000000ff
        /*029c*/ 	.word	0x00000150
        /*02a0*/ 	.short	0x0100
        /*02a2*/ 	.byte	0x08
	.zero		1


	//   ....[30]....
        /*02a4*/ 	.word	0x00000460
        /*02a8*/ 	.word	0x000000ff
        /*02ac*/ 	.word	0x00000078
        /*02b0*/ 	.short	0x0100
        /*02b2*/ 	.byte	0x08
	.zero		1


	//   ....[31]....
        /*02b4*/ 	.word	0x00000470
        /*02b8*/ 	.word	0x000000ff
        /*02bc*/ 	.word	0x00000158
        /*02c0*/ 	.short	0x0100
        /*02c2*/ 	.byte	0x08
	.zero		1


	//   ....[32]....
        /*02c4*/ 	.word	0x00000480
        /*02c8*/ 	.word	0x000000ff
        /*02cc*/ 	.word	0x00000080
        /*02d0*/ 	.short	0x0100
        /*02d2*/ 	.byte	0x08
	.zero		1


	//   ....[33]....
        /*02d4*/ 	.word	0x00000490
        /*02d8*/ 	.word	0x000000ff
        /*02dc*/ 	.word	0x00000160
        /*02e0*/ 	.short	0x0100
        /*02e2*/ 	.byte	0x08
	.zero		1


	//   ....[34]....
        /*02e4*/ 	.word	0x000004a0
        /*02e8*/ 	.word	0x000000ff
        /*02ec*/ 	.word	0x00000088
        /*02f0*/ 	.short	0x0100
        /*02f2*/ 	.byte	0x08
	.zero		1


	//   ....[35]....
        /*02f4*/ 	.word	0x000004b0
        /*02f8*/ 	.word	0x000000ff
        /*02fc*/ 	.word	0x00000168
        /*0300*/ 	.short	0x0100
        /*0302*/ 	.byte	0x08
	.zero		1


	//   ....[36]....
        /*0304*/ 	.word	0x000004c0
        /*0308*/ 	.word	0x000000ff
        /*030c*/ 	.word	0x00000090
        /*0310*/ 	.short	0x0100
        /*0312*/ 	.byte	0x08
	.zero		1


	//   ....[37]....
        /*0314*/ 	.word	0x000004d0
        /*0318*/ 	.word	0x000000ff
        /*031c*/ 	.word	0x00000170
        /*0320*/ 	.short	0x0100
        /*0322*/ 	.byte	0x08
	.zero		1


	//   ....[38]....
        /*0324*/ 	.word	0x000004e0
        /*0328*/ 	.word	0x000000ff
        /*032c*/ 	.word	0x00000098
        /*0330*/ 	.short	0x0100
        /*0332*/ 	.byte	0x08
	.zero		1


	//   ....[39]....
        /*0334*/ 	.word	0x000004f0
        /*0338*/ 	.word	0x000000ff
        /*033c*/ 	.word	0x00000178
        /*0340*/ 	.short	0x0100
        /*0342*/ 	.byte	0x08
	.zero		1


	//   ....[40]....
        /*0344*/ 	.word	0x00000500
        /*0348*/ 	.word	0x000000ff
        /*034c*/ 	.word	0x000000a0
        /*0350*/ 	.short	0x0100
        /*0352*/ 	.byte	0x08
	.zero		1


	//   ....[41]....
        /*0354*/ 	.word	0x00000510
        /*0358*/ 	.word	0x000000ff
        /*035c*/ 	.word	0x00000180
        /*0360*/ 	.short	0x0100
        /*0362*/ 	.byte	0x08
	.zero		1


	//   ....[42]....
        /*0364*/ 	.word	0x00000520
        /*0368*/ 	.word	0x000000ff
        /*036c*/ 	.word	0x000000a8
        /*0370*/ 	.short	0x0100
        /*0372*/ 	.byte	0x08
	.zero		1


	//   ....[43]....
        /*0374*/ 	.word	0x00000530
        /*0378*/ 	.word	0x000000ff
        /*037c*/ 	.word	0x00000188
        /*0380*/ 	.short	0x0100
        /*0382*/ 	.byte	0x08
	.zero		1


	//   ....[44]....
        /*0384*/ 	.word	0x00000540
        /*0388*/ 	.word	0x000000ff
        /*038c*/ 	.word	0x000000b0
        /*0390*/ 	.short	0x0100
        /*0392*/ 	.byte	0x08
	.zero		1


	//   ....[45]....
        /*0394*/ 	.word	0x00000550
        /*0398*/ 	.word	0x000000ff
        /*039c*/ 	.word	0x00000190
        /*03a0*/ 	.short	0x0100
        /*03a2*/ 	.byte	0x08
	.zero		1


	//   ....[46]....
        /*03a4*/ 	.word	0x00000560
        /*03a8*/ 	.word	0x000000ff
        /*03ac*/ 	.word	0x000000b8
        /*03b0*/ 	.short	0x0100
        /*03b2*/ 	.byte	0x08
	.zero		1


	//   ....[47]....
        /*03b4*/ 	.word	0x00000570
        /*03b8*/ 	.word	0x000000ff
        /*03bc*/ 	.word	0x00000198
        /*03c0*/ 	.short	0x0100
        /*03c2*/ 	.byte	0x08
	.zero		1


	//   ....[48]....
        /*03c4*/ 	.word	0x00000580
        /*03c8*/ 	.word	0x000000ff
        /*03cc*/ 	.word	0x000000c0
        /*03d0*/ 	.short	0x0100
        /*03d2*/ 	.byte	0x08
	.zero		1


	//   ....[49]....
        /*03d4*/ 	.word	0x00000590
        /*03d8*/ 	.word	0x000000ff
        /*03dc*/ 	.word	0x000001a0
        /*03e0*/ 	.short	0x0100
        /*03e2*/ 	.byte	0x08
	.zero		1


	//   ....[50]....
        /*03e4*/ 	.word	0x000005a0
        /*03e8*/ 	.word	0x000000ff
        /*03ec*/ 	.word	0x000000c8
        /*03f0*/ 	.short	0x0100
        /*03f2*/ 	.byte	0x08
	.zero		1


	//   ....[51]....
        /*03f4*/ 	.word	0x000005b0
        /*03f8*/ 	.word	0x000000ff
        /*03fc*/ 	.word	0x000001a8
        /*0400*/ 	.short	0x0100
        /*0402*/ 	.byte	0x08
	.zero		1


	//   ....[52]....
        /*0404*/ 	.word	0x000005c0
        /*0408*/ 	.word	0x000000ff
        /*040c*/ 	.word	0x000000d0
        /*0410*/ 	.short	0x0100
        /*0412*/ 	.byte	0x08
	.zero		1


	//   ....[53]....
        /*0414*/ 	.word	0x000005d0
        /*0418*/ 	.word	0x000000ff
        /*041c*/ 	.word	0x000001b0
        /*0420*/ 	.short	0x0100
        /*0422*/ 	.byte	0x08
	.zero		1


	//   ....[54]....
        /*0424*/ 	.word	0x000005e0
        /*0428*/ 	.word	0x000000ff
        /*042c*/ 	.word	0x000000d8
        /*0430*/ 	.short	0x0100
        /*0432*/ 	.byte	0x08
	.zero		1


	//   ....[55]....
        /*0434*/ 	.word	0x000005f0
        /*0438*/ 	.word	0x000000ff
        /*043c*/ 	.word	0x000001b8
        /*0440*/ 	.short	0x0100
        /*0442*/ 	.byte	0x08
	.zero		1


	//   ....[56]....
        /*0444*/ 	.word	0x00000b30
        /*0448*/ 	.word	0x000000ff
        /*044c*/ 	.word	0x000001f0
        /*0450*/ 	.short	0x0100
        /*0452*/ 	.byte	0x08
	.zero		1


	//   ....[57]....
        /*0454*/ 	.word	0x00000bc0
        /*0458*/ 	.word	0x000000ff
        /*045c*/ 	.word	0x000001f8
        /*0460*/ 	.short	0x0100
        /*0462*/ 	.byte	0x08
	.zero		1


	//   ....[58]....
        /*0464*/ 	.word	0x00000c00
        /*0468*/ 	.word	0x000000ff
        /*046c*/ 	.word	0x000001d0
        /*0470*/ 	.short	0x0100
        /*0472*/ 	.byte	0x09
	.zero		1


	//   ....[59]....
        /*0474*/ 	.word	0x00000c10
        /*0478*/ 	.word	0x000000ff
        /*047c*/ 	.word	0x000001d8
        /*0480*/ 	.short	0x0100
        /*0482*/ 	.byte	0x09
	.zero		1


	//   ....[60]....
        /*0484*/ 	.word	0x00000c20
        /*0488*/ 	.word	0x000000ff
        /*048c*/ 	.word	0x000001e0
        /*0490*/ 	.short	0x0100
        /*0492*/ 	.byte	0x09
	.zero		1


	//   ....[61]....
        /*0494*/ 	.word	0x00000c30
        /*0498*/ 	.word	0x000000ff
        /*049c*/ 	.word	0x000001e8
        /*04a0*/ 	.short	0x0100
        /*04a2*/ 	.byte	0x09
	.zero		1


	//   ....[62]....
        /*04a4*/ 	.word	0x000019f0
        /*04a8*/ 	.word	0x0000007f
        /*04ac*/ 	.word	0x00000000
        /*04b0*/ 	.short	0x010a
        /*04b2*/ 	.byte	0x2a
	.zero		1


	//   ....[63]....
        /*04b4*/ 	.word	0x00001b90
        /*04b8*/ 	.word	0x00000003
        /*04bc*/ 	.word	0x00000000
        /*04c0*/ 	.short	0x010a
        /*04c2*/ 	.byte	0x3f
	.zero		1


	//   ....[64]....
        /*04c4*/ 	.word	0x00001bf0
        /*04c8*/ 	.word	0x00000003
        /*04cc*/ 	.word	0x00000000
        /*04d0*/ 	.short	0x010a
        /*04d2*/ 	.byte	0x3f
	.zero		1


	//   ....[65]....
        /*04d4*/ 	.word	0x00001de0
        /*04d8*/ 	.word	0x000000ff
        /*04dc*/ 	.word	0x00000000
        /*04e0*/ 	.short	0x010a
        /*04e2*/ 	.byte	0x04
	.zero		1


	//   ....[66]....
        /*04e4*/ 	.word	0x00001e20
        /*04e8*/ 	.word	0x000000ff
        /*04ec*/ 	.word	0x00000000
        /*04f0*/ 	.short	0x010a
        /*04f2*/ 	.byte	0x04
	.zero		1


	//   ....[67]....
        /*04f4*/ 	.word	0x00001f10
        /*04f8*/ 	.word	0x00000005
        /*04fc*/ 	.word	0x00000000
        /*0500*/ 	.short	0x0101
        /*0502*/ 	.byte	0x3f
	.zero		1


	//   ....[68]....
        /*0504*/ 	.word	0x00002010
        /*0508*/ 	.word	0x00000080
        /*050c*/ 	.word	0x00000000
        /*0510*/ 	.short	0x0101
        /*0512*/ 	.byte	0x2d
	.zero		1


	//   ....[69]....
        /*0514*/ 	.word	0x00002110
        /*0518*/ 	.word	0x00000003
        /*051c*/ 	.word	0x00000000
        /*0520*/ 	.short	0x0101
        /*0522*/ 	.byte	0x3f
	.zero		1


	//   ....[70]....
        /*0524*/ 	.word	0x000021d0
        /*0528*/ 	.word	0x0000007f
        /*052c*/ 	.word	0x00000010
        /*0530*/ 	.short	0x010a
        /*0532*/ 	.byte	0x2a
	.zero		1


	//   ....[71]....
        /*0534*/ 	.word	0x00008160
        /*0538*/ 	.word	0x00000082
        /*053c*/ 	.word	0x00000000
        /*0540*/ 	.short	0x0101
        /*0542*/ 	.byte	0x2d
	.zero		1


	//   ....[72]....
        /*0544*/ 	.word	0x00008af0
        /*0548*/ 	.word	0x0000000c
        /*054c*/ 	.word	0x000000e0
        /*0550*/ 	.short	0x010a
        /*0552*/ 	.byte	0x3f
	.zero		1


	//   ....[73]....
        /*0554*/ 	.word	0x00008ed0
        /*0558*/ 	.word	0x00000002
        /*055c*/ 	.word	0x000001f8
        /*0560*/ 	.short	0x0101
        /*0562*/ 	.byte	0x3f
	.zero		1


	//   ....[74]....
        /*0564*/ 	.word	0x00009640
        /*0568*/ 	.word	0x00000007
        /*056c*/ 	.word	0x00000000
        /*0570*/ 	.short	0x010a
        /*0572*/ 	.byte	0x3f
	.zero		1


	//   ....[75]....
        /*0574*/ 	.word	0x000096c0
        /*0578*/ 	.word	0x00000009
        /*057c*/ 	.word	0x00000000
        /*0580*/ 	.short	0x010a
        /*0582*/ 	.byte	0x3f
	.zero		1


	//   ....[76]....
        /*0584*/ 	.word	0x00009750
        /*0588*/ 	.word	0x00000006
        /*058c*/ 	.word	0x00000000
        /*0590*/ 	.short	0x010a
        /*0592*/ 	.byte	0x3f
	.zero		1


	//   ....[77]....
        /*0594*/ 	.word	0x000097e0
        /*0598*/ 	.word	0x00000009
        /*059c*/ 	.word	0x00000000
        /*05a0*/ 	.short	0x010a
        /*05a2*/ 	.byte	0x3f
	.zero		1


	//   ....[78]....
        /*05a4*/ 	.word	0x00009870
        /*05a8*/ 	.word	0x00000006
        /*05ac*/ 	.word	0x00000000
        /*05b0*/ 	.short	0x010a
        /*05b2*/ 	.byte	0x3f
	.zero		1


	//   ....[79]....
        /*05b4*/ 	.word	0x00009900
        /*05b8*/ 	.word	0x00000009
        /*05bc*/ 	.word	0x00000000
        /*05c0*/ 	.short	0x010a
        /*05c2*/ 	.byte	0x3f
	.zero		1


	//   ....[80]....
        /*05c4*/ 	.word	0x00009990
        /*05c8*/ 	.word	0x00000006
        /*05cc*/ 	.word	0x00000000
        /*05d0*/ 	.short	0x010a
        /*05d2*/ 	.byte	0x3f
	.zero		1


	//   ....[81]....
        /*05d4*/ 	.word	0x00009a20
        /*05d8*/ 	.word	0x00000009
        /*05dc*/ 	.word	0x00000000
        /*05e0*/ 	.short	0x010a
        /*05e2*/ 	.byte	0x3f
	.zero		1


	//   ....[82]....
        /*05e4*/ 	.word	0x00009ab0
        /*05e8*/ 	.word	0x00000006
        /*05ec*/ 	.word	0x00000000
        /*05f0*/ 	.short	0x010a
        /*05f2*/ 	.byte	0x3f
	.zero		1


	//   ....[83]....
        /*05f4*/ 	.word	0x00009b40
        /*05f8*/ 	.word	0x00000009
        /*05fc*/ 	.word	0x00000000
        /*0600*/ 	.short	0x010a
        /*0602*/ 	.byte	0x3f
	.zero		1


	//   ....[84]....
        /*0604*/ 	.word	0x00009bd0
        /*0608*/ 	.word	0x00000006
        /*060c*/ 	.word	0x00000000
        /*0610*/ 	.short	0x010a
        /*0612*/ 	.byte	0x3f
	.zero		1


	//   ....[85]....
        /*0614*/ 	.word	0x00009c60
        /*0618*/ 	.word	0x00000009
        /*061c*/ 	.word	0x00000000
        /*0620*/ 	.short	0x010a
        /*0622*/ 	.byte	0x3f
	.zero		1


	//   ....[86]....
        /*0624*/ 	.word	0x00009cf0
        /*0628*/ 	.word	0x00000006
        /*062c*/ 	.word	0x00000000
        /*0630*/ 	.short	0x010a
        /*0632*/ 	.byte	0x3f
	.zero		1


	//   ....[87]....
        /*0634*/ 	.word	0x00009d80
        /*0638*/ 	.word	0x00000009
        /*063c*/ 	.word	0x00000000
        /*0640*/ 	.short	0x010a
        /*0642*/ 	.byte	0x3f
	.zero		1


	//   ....[88]....
        /*0644*/ 	.word	0x00009e10
        /*0648*/ 	.word	0x00000006
        /*064c*/ 	.word	0x00000000
        /*0650*/ 	.short	0x010a
        /*0652*/ 	.byte	0x3f
	.zero		1


	//   ....[89]....
        /*0654*/ 	.word	0x00009ea0
        /*0658*/ 	.word	0x00000009
        /*065c*/ 	.word	0x00000000
        /*0660*/ 	.short	0x010a
        /*0662*/ 	.byte	0x3f
	.zero		1


	//   ....[90]....
        /*0664*/ 	.word	0x00009f30
        /*0668*/ 	.word	0x00000006
        /*066c*/ 	.word	0x00000000
        /*0670*/ 	.short	0x010a
        /*0672*/ 	.byte	0x3f
	.zero		1


	//   ....[91]....
        /*0674*/ 	.word	0x00009fc0
        /*0678*/ 	.word	0x00000009
        /*067c*/ 	.word	0x00000000
        /*0680*/ 	.short	0x010a
        /*0682*/ 	.byte	0x3f
	.zero		1


	//   ....[92]....
        /*0684*/ 	.word	0x0000a050
        /*0688*/ 	.word	0x00000006
        /*068c*/ 	.word	0x00000000
        /*0690*/ 	.short	0x010a
        /*0692*/ 	.byte	0x3f
	.zero		1


	//   ....[93]....
        /*0694*/ 	.word	0x0000a0e0
        /*0698*/ 	.word	0x00000009
        /*069c*/ 	.word	0x00000000
        /*06a0*/ 	.short	0x010a
        /*06a2*/ 	.byte	0x3f
	.zero		1


	//   ....[94]....
        /*06a4*/ 	.word	0x0000a170
        /*06a8*/ 	.word	0x00000006
        /*06ac*/ 	.word	0x00000000
        /*06b0*/ 	.short	0x010a
        /*06b2*/ 	.byte	0x3f
	.zero		1


	//   ....[95]....
        /*06b4*/ 	.word	0x0000a200
        /*06b8*/ 	.word	0x00000009
        /*06bc*/ 	.word	0x00000000
        /*06c0*/ 	.short	0x010a
        /*06c2*/ 	.byte	0x3f
	.zero		1


	//   ....[96]....
        /*06c4*/ 	.word	0x0000a290
        /*06c8*/ 	.word	0x00000006
        /*06cc*/ 	.word	0x00000000
        /*06d0*/ 	.short	0x010a
        /*06d2*/ 	.byte	0x3f
	.zero		1


	//   ....[97]....
        /*06d4*/ 	.word	0x0000a320
        /*06d8*/ 	.word	0x00000009
        /*06dc*/ 	.word	0x00000000
        /*06e0*/ 	.short	0x010a
        /*06e2*/ 	.byte	0x3f
	.zero		1


	//   ....[98]....
        /*06e4*/ 	.word	0x0000a3b0
        /*06e8*/ 	.word	0x00000006
        /*06ec*/ 	.word	0x00000000
        /*06f0*/ 	.short	0x010a
        /*06f2*/ 	.byte	0x3f
	.zero		1


	//   ....[99]....
        /*06f4*/ 	.word	0x0000a440
        /*06f8*/ 	.word	0x00000009
        /*06fc*/ 	.word	0x00000000
        /*0700*/ 	.short	0x010a
        /*0702*/ 	.byte	0x3f
	.zero		1


	//   ....[100]....
        /*0704*/ 	.word	0x0000a4d0
        /*0708*/ 	.word	0x00000006
        /*070c*/ 	.word	0x00000000
        /*0710*/ 	.short	0x010a
        /*0712*/ 	.byte	0x3f
	.zero		1


	//   ....[101]....
        /*0714*/ 	.word	0x0000a560
        /*0718*/ 	.word	0x00000003
        /*071c*/ 	.word	0x00000000
        /*0720*/ 	.short	0x010a
        /*0722*/ 	.byte	0x3f
	.zero		1


	//   ....[102]....
        /*0724*/ 	.word	0x0000a5c0
        /*0728*/ 	.word	0x00000081
        /*072c*/ 	.word	0x00000000
        /*0730*/ 	.short	0x010a
        /*0732*/ 	.byte	0x3f
	.zero		1


	//   ....[103]....
        /*0734*/ 	.word	0x0000a610
        /*0738*/ 	.word	0x00000003
        /*073c*/ 	.word	0x00000000
        /*0740*/ 	.short	0x010a
        /*0742*/ 	.byte	0x3f
	.zero		1


	//   ....[104]....
        /*0744*/ 	.word	0x0000a670
        /*0748*/ 	.word	0x00000005
        /*074c*/ 	.word	0x00000000
        /*0750*/ 	.short	0x010a
        /*0752*/ 	.byte	0x3f
	.zero		1


	//   ....[105]....
        /*0754*/ 	.word	0x0000a6c0
        /*0758*/ 	.word	0x00000081
        /*075c*/ 	.word	0x00000010
        /*0760*/ 	.short	0x010a
        /*0762*/ 	.byte	0x3f
	.zero		1


	//   ....[106]....
        /*0764*/ 	.word	0x0000a790
        /*0768*/ 	.word	0x0000000c
        /*076c*/ 	.word	0x000000e0
        /*0770*/ 	.short	0x010a
        /*0772*/ 	.byte	0x3f
	.zero		1


	//   ....[107]....
        /*0774*/ 	.word	0x0000a860
        /*0778*/ 	.word	0x00000007
        /*077c*/ 	.word	0x00000000
        /*0780*/ 	.short	0x010a
        /*0782*/ 	.byte	0x3f
	.zero		1


	//   ....[108]....
        /*0784*/ 	.word	0x0000a8b0
        /*0788*/ 	.word	0x00000009
        /*078c*/ 	.word	0x00000000
        /*0790*/ 	.short	0x010a
        /*0792*/ 	.byte	0x3f
	.zero		1


	//   ....[109]....
        /*0794*/ 	.word	0x0000a900
        /*0798*/ 	.word	0x00000006
        /*079c*/ 	.word	0x00000000
        /*07a0*/ 	.short	0x010a
        /*07a2*/ 	.byte	0x3f
	.zero		1


	//   ....[110]....
        /*07a4*/ 	.word	0x0000a950
        /*07a8*/ 	.word	0x00000009
        /*07ac*/ 	.word	0x00000000
        /*07b0*/ 	.short	0x010a
        /*07b2*/ 	.byte	0x3f
	.zero		1


	//   ....[111]....
        /*07b4*/ 	.word	0x0000a9a0
        /*07b8*/ 	.word	0x00000006
        /*07bc*/ 	.word	0x00000000
        /*07c0*/ 	.short	0x010a
        /*07c2*/ 	.byte	0x3f
	.zero		1


	//   ....[112]....
        /*07c4*/ 	.word	0x0000a9f0
        /*07c8*/ 	.word	0x00000009
        /*07cc*/ 	.word	0x00000000
        /*07d0*/ 	.short	0x010a
        /*07d2*/ 	.byte	0x3f
	.zero		1


	//   ....[113]....
        /*07d4*/ 	.word	0x0000aa40
        /*07d8*/ 	.word	0x00000006
        /*07dc*/ 	.word	0x00000000
        /*07e0*/ 	.short	0x010a
        /*07e2*/ 	.byte	0x3f
	.zero		1


	//   ....[114]....
        /*07e4*/ 	.word	0x0000aa90
        /*07e8*/ 	.word	0x00000009
        /*07ec*/ 	.word	0x00000000
        /*07f0*/ 	.short	0x010a
        /*07f2*/ 	.byte	0x3f
	.zero		1


	//   ....[115]....
        /*07f4*/ 	.word	0x0000aae0
        /*07f8*/ 	.word	0x00000006
        /*07fc*/ 	.word	0x00000000
        /*0800*/ 	.short	0x010a
        /*0802*/ 	.byte	0x3f
	.zero		1


	//   ....[116]....
        /*0804*/ 	.word	0x0000ab30
        /*0808*/ 	.word	0x00000009
        /*080c*/ 	.word	0x00000000
        /*0810*/ 	.short	0x010a
        /*0812*/ 	.byte	0x3f
	.zero		1


	//   ....[117]....
        /*0814*/ 	.word	0x0000ab80
        /*0818*/ 	.word	0x00000006
        /*081c*/ 	.word	0x00000000
        /*0820*/ 	.short	0x010a
        /*0822*/ 	.byte	0x3f
	.zero		1


	//   ....[118]....
        /*0824*/ 	.word	0x0000abd0
        /*0828*/ 	.word	0x00000009
        /*082c*/ 	.word	0x00000000
        /*0830*/ 	.short	0x010a
        /*0832*/ 	.byte	0x3f
	.zero		1


	//   ....[119]....
        /*0834*/ 	.word	0x0000ac20
        /*0838*/ 	.word	0x00000006
        /*083c*/ 	.word	0x00000000
        /*0840*/ 	.short	0x010a
        /*0842*/ 	.byte	0x3f
	.zero		1


	//   ....[120]....
        /*0844*/ 	.word	0x0000ac70
        /*0848*/ 	.word	0x00000009
        /*084c*/ 	.word	0x00000000
        /*0850*/ 	.short	0x010a
        /*0852*/ 	.byte	0x3f
	.zero		1


	//   ....[121]....
        /*0854*/ 	.word	0x0000acc0
        /*0858*/ 	.word	0x00000006
        /*085c*/ 	.word	0x00000000
        /*0860*/ 	.short	0x010a
        /*0862*/ 	.byte	0x3f
	.zero		1


	//   ....[122]....
        /*0864*/ 	.word	0x0000ad10
        /*0868*/ 	.word	0x00000009
        /*086c*/ 	.word	0x00000000
        /*0870*/ 	.short	0x010a
        /*0872*/ 	.byte	0x3f
	.zero		1


	//   ....[123]....
        /*0874*/ 	.word	0x0000ad60
        /*0878*/ 	.word	0x00000006
        /*087c*/ 	.word	0x00000000
        /*0880*/ 	.short	0x010a
        /*0882*/ 	.byte	0x3f
	.zero		1


	//   ....[124]....
        /*0884*/ 	.word	0x0000adb0
        /*0888*/ 	.word	0x00000009
        /*088c*/ 	.word	0x00000000
        /*0890*/ 	.short	0x010a
        /*0892*/ 	.byte	0x3f
	.zero		1


	//   ....[125]....
        /*0894*/ 	.word	0x0000ae00
        /*0898*/ 	.word	0x00000006
        /*089c*/ 	.word	0x00000000
        /*08a0*/ 	.short	0x010a
        /*08a2*/ 	.byte	0x3f
	.zero		1


	//   ....[126]....
        /*08a4*/ 	.word	0x0000ae50
        /*08a8*/ 	.word	0x00000009
        /*08ac*/ 	.word	0x00000000
        /*08b0*/ 	.short	0x010a
        /*08b2*/ 	.byte	0x3f
	.zero		1


	//   ....[127]....
        /*08b4*/ 	.word	0x0000aea0
        /*08b8*/ 	.word	0x00000006
        /*08bc*/ 	.word	0x00000000
        /*08c0*/ 	.short	0x010a
        /*08c2*/ 	.byte	0x3f
	.zero		1


	//   ....[128]....
        /*08c4*/ 	.word	0x0000aef0
        /*08c8*/ 	.word	0x00000009
        /*08cc*/ 	.word	0x00000000
        /*08d0*/ 	.short	0x010a
        /*08d2*/ 	.byte	0x3f
	.zero		1


	//   ....[129]....
        /*08d4*/ 	.word	0x0000af40
        /*08d8*/ 	.word	0x00000006
        /*08dc*/ 	.word	0x00000000
        /*08e0*/ 	.short	0x010a
        /*08e2*/ 	.byte	0x3f
	.zero		1


	//   ....[130]....
        /*08e4*/ 	.word	0x0000af90
        /*08e8*/ 	.word	0x00000009
        /*08ec*/ 	.word	0x00000000
        /*08f0*/ 	.short	0x010a
        /*08f2*/ 	.byte	0x3f
	.zero		1


	//   ....[131]....
        /*08f4*/ 	.word	0x0000afe0
        /*08f8*/ 	.word	0x00000006
        /*08fc*/ 	.word	0x00000000
        /*0900*/ 	.short	0x010a
        /*0902*/ 	.byte	0x3f
	.zero		1


	//   ....[132]....
        /*0904*/ 	.word	0x0000b030
        /*0908*/ 	.word	0x00000009
        /*090c*/ 	.word	0x00000000
        /*0910*/ 	.short	0x010a
        /*0912*/ 	.byte	0x3f
	.zero		1


	//   ....[133]....
        /*0914*/ 	.word	0x0000b080
        /*0918*/ 	.word	0x00000006
        /*091c*/ 	.word	0x00000000
        /*0920*/ 	.short	0x010a
        /*0922*/ 	.byte	0x3f
	.zero		1


	//----- nvinfo : EIATTR_NUM_MBARRIERS
	.align		4
.L_37:
        /*0924*/ 	.byte	0x03, 0x38
        /*0926*/ 	.short	0x003e


	//----- nvinfo : EIATTR_EXIT_INSTR_OFFSETS
	.align		4
        /*0928*/ 	.byte	0x04, 0x1c
        /*092a*/ 	.short	(.L_39 - .L_38)


	//   ....[0]....
.L_38:
        /*092c*/ 	.word	0x00001720


	//   ....[1]....
        /*0930*/ 	.word	0x00001780


	//   ....[2]....
        /*0934*/ 	.word	0x000087f0


	//   ....[3]....
        /*0938*/ 	.word	0x00008820


	//   ....[4]....
        /*093c*/ 	.word	0x0000a5b0


	//----- nvinfo : EIATTR_MAX_THREADS
	.align		4
.L_39:
        /*0940*/ 	.byte	0x04, 0x05
        /*0942*/ 	.short	(.L_41 - .L_40)
.L_40:
        /*0944*/ 	.word	0x00000180
        /*0948*/ 	.word	0x00000001
        /*094c*/ 	.word	0x00000001


	//----- nvinfo : EIATTR_CRS_STACK_SIZE
	.align		4
.L_41:
        /*0950*/ 	.byte	0x04, 0x1e
        /*0952*/ 	.short	(.L_43 - .L_42)
.L_42:
        /*0954*/ 	.word	0x00000000


	//----- nvinfo : EIATTR_CBANK_PARAM_SIZE
	.align		4
.L_43:
        /*0958*/ 	.byte	0x03, 0x19
        /*095a*/ 	.short	0x0470


	//----- nvinfo : EIATTR_PARAM_CBANK
	.align		4
        /*095c*/ 	.byte	0x04, 0x0a
        /*095e*/ 	.short	(.L_45 - .L_44)
	.align		4
.L_44:
        /*0960*/ 	.word	index@(.nv.constant0._ZN7cutlass13device_kernelINS_4gemm6kernel13GemmUniversalIN4cute5tupleIJiiiiEEENS1_10collective13CollectiveMmaINS1_34MainloopSm90TmaGmmaWarpSpecializedILi28ENS5_IJNS4_1CILi2EEENSA_ILi1EEESC_EEENS1_32KernelTmaWarpSpecializedPingpongEEENS5_IJNSA_ILi64EEENSA_ILi192EEENSA_ILi16EEEEEENS_10bfloat16_tENS5_IJlSC_lEEESK_SL_NS4_8TiledMMAINS4_8MMA_AtomIJNS4_4SM904GMMA28MMA_64x192x16_F32BF16BF16_SSILNSP_5MajorE0ELSR_0ELNSP_7ScaleInE1ELSS_1EEEEEENS4_6LayoutINS5_IJSC_SC_SC_EEENS5_IJNSA_ILi0EEESX_SX_EEEEENS5_IJNS4_10UnderscoreES10_S10_EEEEENS4_13SM90_TMA_LOADENS4_14ComposedLayoutINS4_7SwizzleILi1ELi4ELi3EEENS4_18smem_ptr_flag_bitsILi16EEENSV_INS5_IJNSA_ILi8EEESI_EEENS5_IJSI_SC_EEEEEEEvNS4_8identityENS4_23SM90_TMA_LOAD_MULTICASTES1D_vS1E_EENS_8epilogue10collective6detail29Sm90TmaWarpSpecializedAdapterINS1I_15DefaultEpilogueISK_SL_SL_NS1H_6thread17LinearCombinationISK_Li1EffLNS1M_9ScaleType4KindE0ELNS_15FloatRoundStyleE2ESK_EENS1_15EpilogueDefaultEEEEEvvEEEEvNT_6ParamsE)
        /*0964*/ 	.short	0x0210
        /*0966*/ 	.short	0x0470


	//----- nvinfo : EIATTR_SW_WAR
	.align		4
.L_45:
        /*0968*/ 	.byte	0x04, 0x36
        /*096a*/ 	.short	(.L_47 - .L_46)
.L_46:
        /*096c*/ 	.word	0x00000008
.L_47:


//--------------------- .nv.callgraph             --------------------------
	.section	.nv.callgraph,"",@"SHT_CUDA_CALLGRAPH"
	.align	4
	.sectionentsize	8
	.align		4
        /*0000*/ 	.word	0x00000000
	.align		4
        /*0004*/ 	.word	0xffffffff
	.align		4
        /*0008*/ 	.word	index@(_ZN7cutlass13device_kernelINS_4gemm6kernel13GemmUniversalIN4cute5tupleIJiiiiEEENS1_10collective13CollectiveMmaINS1_34MainloopSm90TmaGmmaWarpSpecializedILi28ENS5_IJNS4_1CILi2EEENSA_ILi1EEESC_EEENS1_32KernelTmaWarpSpecializedPingpongEEENS5_IJNSA_ILi64EEENSA_ILi192EEENSA_ILi16EEEEEENS_10bfloat16_tENS5_IJlSC_lEEESK_SL_NS4_8TiledMMAINS4_8MMA_AtomIJNS4_4SM904GMMA28MMA_64x192x16_F32BF16BF16_SSILNSP_5MajorE0ELSR_0ELNSP_7ScaleInE1ELSS_1EEEEEENS4_6LayoutINS5_IJSC_SC_SC_EEENS5_IJNSA_ILi0EEESX_SX_EEEEENS5_IJNS4_10UnderscoreES10_S10_EEEEENS4_13SM90_TMA_LOADENS4_14ComposedLayoutINS4_7SwizzleILi1ELi4ELi3EEENS4_18smem_ptr_flag_bitsILi16EEENSV_INS5_IJNSA_ILi8EEESI_EEENS5_IJSI_SC_EEEEEEEvNS4_8identityENS4_23SM90_TMA_LOAD_MULTICASTES1D_vS1E_EENS_8epilogue10collective6detail29Sm90TmaWarpSpecializedAdapterINS1I_15DefaultEpilogueISK_SL_SL_NS1H_6thread17LinearCombinationISK_Li1EffLNS1M_9ScaleType4KindE0ELNS_15FloatRoundStyleE2ESK_EENS1_15EpilogueDefaultEEEEEvvEEEEvNT_6ParamsE)
	.align		4
        /*000c*/ 	.word	index@(__assertfail)
	.align		4
        /*0010*/ 	.word	0x00000000
	.align		4
        /*0014*/ 	.word	0xfffffffe
	.align		4
        /*0018*/ 	.word	0x00000000
	.align		4
        /*001c*/ 	.word	0xfffffffd
	.align		4
        /*0020*/ 	.word	0x00000000
	.align		4
        /*0024*/ 	.word	0xfffffffc


//--------------------- .nv.constant4             --------------------------
	.section	.nv.constant4,"a",@progbits
	.align	8
	.align		8
.nv.constant4:
        /*0000*/ 	.dword	__assertfail
	.align		8
        /*0008*/ 	.dword	__unnamed_1
	.align		8
        /*0010*/ 	.dword	_ZN40_INTERNAL_635a0b24_4_k_cu_bb167870_116954cuda3std3__45__cpo5beginE
	.align		8
        /*0018*/ 	.dword	_ZN40_INTERNAL_635a0b24_4_k_cu_bb167870_116954cuda3std3__45__cpo3endE
	.align		8
        /*0020*/ 	.dword	_ZN40_INTERNAL_635a0b24_4_k_cu_bb167870_116954cuda3std3__45__cpo6cbeginE
	.align		8
        /*0028*/ 	.dword	_ZN40_INTERNAL_635a0b24_4_k_cu_bb167870_116954cuda3std3__45__cpo4cendE
	.align		8
        /*0030*/ 	.dword	_ZN40_INTERNAL_635a0b24_4_k_cu_bb167870_116954cuda3std3__442_GLOBAL__N__635a0b24_4_k_cu_bb167870_116956ignoreE
	.align		8
        /*0038*/ 	.dword	_ZN40_INTERNAL_635a0b24_4_k_cu_bb167870_116954cuda3std3__419piecewise_constructE
	.align		8
        /*0040*/ 	.dword	_ZN40_INTERNAL_635a0b24_4_k_cu_bb167870_116954cuda3std3__48in_placeE
	.align		8
        /*0048*/ 	.dword	_ZN40_INTERNAL_635a0b24_4_k_cu_bb167870_116954cuda3std6ranges3__45__cpo4swapE
	.align		8
        /*0050*/ 	.dword	_ZN40_INTERNAL_635a0b24_4_k_cu_bb167870_116954cuda3std6ranges3__45__cpo9iter_moveE
	.align		8
        /*0058*/ 	.dword	_ZN40_INTERNAL_635a0b24_4_k_cu_bb167870_116954cute7productE
	.align		8
        /*0060*/ 	.dword	_ZN40_INTERNAL_635a0b24_4_k_cu_bb167870_116954cute1_E
	.align		8
        /*0068*/ 	.dword	$str$22
	.align		8
        /*0070*/ 	.dword	$str$23


//--------------------- .text._ZN7cutlass13device_kernelINS_4gemm6kernel13GemmUniversalIN4cute5tupleIJiiiiEEENS1_10collective13CollectiveMmaINS1_34MainloopSm90TmaGmmaWarpSpecializedILi28ENS5_IJNS4_1CILi2EEENSA_ILi1EEESC_EEENS1_32KernelTmaWarpSpecializedPingpongEEENS5_IJNSA_ILi64EEENSA_ILi192EEENSA_ILi16EEEEEENS_10bfloat16_tENS5_IJlSC_lEEESK_SL_NS4_8TiledMMAINS4_8MMA_AtomIJNS4_4SM904GMMA28MMA_64x192x16_F32BF16BF16_SSILNSP_5MajorE0ELSR_0ELNSP_7ScaleInE1ELSS_1EEEEEENS4_6LayoutINS5_IJSC_SC_SC_EEENS5_IJNSA_ILi0EEESX_SX_EEEEENS5_IJNS4_10UnderscoreES10_S10_EEEEENS4_13SM90_TMA_LOADENS4_14ComposedLayoutINS4_7SwizzleILi1ELi4ELi3EEENS4_18smem_ptr_flag_bitsILi16EEENSV_INS5_IJNSA_ILi8EEESI_EEENS5_IJSI_SC_EEEEEEEvNS4_8identityENS4_23SM90_TMA_LOAD_MULTICASTES1D_vS1E_EENS_8epilogue10collective6detail29Sm90TmaWarpSpecializedAdapterINS1I_15DefaultEpilogueISK_SL_SL_NS1H_6thread17LinearCombinationISK_Li1EffLNS1M_9ScaleType4KindE0ELNS_15FloatRoundStyleE2ESK_EENS1_15EpilogueDefaultEEEEEvvEEEEvNT_6ParamsE --------------------------
	.section	.text._ZN7cutlass13device_kernelINS_4gemm6kernel13GemmUniversalIN4cute5tupleIJiiiiEEENS1_10collective13CollectiveMmaINS1_34MainloopSm90TmaGmmaWarpSpecializedILi28ENS5_IJNS4_1CILi2EEENSA_ILi1EEESC_EEENS1_32KernelTmaWarpSpecializedPingpongEEENS5_IJNSA_ILi64EEENSA_ILi192EEENSA_ILi16EEEEEENS_10bfloat16_tENS5_IJlSC_lEEESK_SL_NS4_8TiledMMAINS4_8MMA_AtomIJNS4_4SM904GMMA28MMA_64x192x16_F32BF16BF16_SSILNSP_5MajorE0ELSR_0ELNSP_7ScaleInE1ELSS_1EEEEEENS4_6LayoutINS5_IJSC_SC_SC_EEENS5_IJNSA_ILi0EEESX_SX_EEEEENS5_IJNS4_10UnderscoreES10_S10_EEEEENS4_13SM90_TMA_LOADENS4_14ComposedLayoutINS4_7SwizzleILi1ELi4ELi3EEENS4_18smem_ptr_flag_bitsILi16EEENSV_INS5_IJNSA_ILi8EEESI_EEENS5_IJSI_SC_EEEEEEEvNS4_8identityENS4_23SM90_TMA_LOAD_MULTICASTES1D_vS1E_EENS_8epilogue10collective6detail29Sm90TmaWarpSpecializedAdapterINS1I_15DefaultEpilogueISK_SL_SL_NS1H_6thread17LinearCombinationISK_Li1EffLNS1M_9ScaleType4KindE0ELNS_15FloatRoundStyleE2ESK_EENS1_15EpilogueDefaultEEEEEvvEEEEvNT_6ParamsE,"ax",@progbits
	.align	128
.text._ZN7cutlass13device_kernelINS_4gemm6kernel13GemmUniversalIN4cute5tupleIJiiiiEEENS1_10collective13CollectiveMmaINS1_34MainloopSm90TmaGmmaWarpSpecializedILi28ENS5_IJNS4_1CILi2EEENSA_ILi1EEESC_EEENS1_32KernelTmaWarpSpecializedPingpongEEENS5_IJNSA_ILi64EEENSA_ILi192EEENSA_ILi16EEEEEENS_10bfloat16_tENS5_IJlSC_lEEESK_SL_NS4_8TiledMMAINS4_8MMA_AtomIJNS4_4SM904GMMA28MMA_64x192x16_F32BF16BF16_SSILNSP_5MajorE0ELSR_0ELNSP_7ScaleInE1ELSS_1EEEEEENS4_6LayoutINS5_IJSC_SC_SC_EEENS5_IJNSA_ILi0EEESX_SX_EEEEENS5_IJNS4_10UnderscoreES10_S10_EEEEENS4_13SM90_TMA_LOADENS4_14ComposedLayoutINS4_7SwizzleILi1ELi4ELi3EEENS4_18smem_ptr_flag_bitsILi16EEENSV_INS5_IJNSA_ILi8EEESI_EEENS5_IJSI_SC_EEEEEEEvNS4_8identityENS4_23SM90_TMA_LOAD_MULTICASTES1D_vS1E_EENS_8epilogue10collective6detail29Sm90TmaWarpSpecializedAdapterINS1I_15DefaultEpilogueISK_SL_SL_NS1H_6thread17LinearCombinationISK_Li1EffLNS1M_9ScaleType4KindE0ELNS_15FloatRoundStyleE2ESK_EENS1_15EpilogueDefaultEEEEEvvEEEEvNT_6ParamsE:
        .type           _ZN7cutlass13device_kernelINS_4gemm6kernel13GemmUniversalIN4cute5tupleIJiiiiEEENS1_10collective13CollectiveMmaINS1_34MainloopSm90TmaGmmaWarpSpecializedILi28ENS5_IJNS4_1CILi2EEENSA_ILi1EEESC_EEENS1_32KernelTmaWarpSpecializedPingpongEEENS5_IJNSA_ILi64EEENSA_ILi192EEENSA_ILi16EEEEEENS_10bfloat16_tENS5_IJlSC_lEEESK_SL_NS4_8TiledMMAINS4_8MMA_AtomIJNS4_4SM904GMMA28MMA_64x192x16_F32BF16BF16_SSILNSP_5MajorE0ELSR_0ELNSP_7ScaleInE1ELSS_1EEEEEENS4_6LayoutINS5_IJSC_SC_SC_EEENS5_IJNSA_ILi0EEESX_SX_EEEEENS5_IJNS4_10UnderscoreES10_S10_EEEEENS4_13SM90_TMA_LOADENS4_14ComposedLayoutINS4_7SwizzleILi1ELi4ELi3EEENS4_18smem_ptr_flag_bitsILi16EEENSV_INS5_IJNSA_ILi8EEESI_EEENS5_IJSI_SC_EEEEEEEvNS4_8identityENS4_23SM90_TMA_LOAD_MULTICASTES1D_vS1E_EENS_8epilogue10collective6detail29Sm90TmaWarpSpecializedAdapterINS1I_15DefaultEpilogueISK_SL_SL_NS1H_6thread17LinearCombinationISK_Li1EffLNS1M_9ScaleType4KindE0ELNS_15FloatRoundStyleE2ESK_EENS1_15EpilogueDefaultEEEEEvvEEEEvNT_6ParamsE,@function
        .size           _ZN7cutlass13device_kernelINS_4gemm6kernel13GemmUniversalIN4cute5tupleIJiiiiEEENS1_10collective13CollectiveMmaINS1_34MainloopSm90TmaGmmaWarpSpecializedILi28ENS5_IJNS4_1CILi2EEENSA_ILi1EEESC_EEENS1_32KernelTmaWarpSpecializedPingpongEEENS5_IJNSA_ILi64EEENSA_ILi192EEENSA_ILi16EEEEEENS_10bfloat16_tENS5_IJlSC_lEEESK_SL_NS4_8TiledMMAINS4_8MMA_AtomIJNS4_4SM904GMMA28MMA_64x192x16_F32BF16BF16_SSILNSP_5MajorE0ELSR_0ELNSP_7ScaleInE1ELSS_1EEEEEENS4_6LayoutINS5_IJSC_SC_SC_EEENS5_IJNSA_ILi0EEESX_SX_EEEEENS5_IJNS4_10UnderscoreES10_S10_EEEEENS4_13SM90_TMA_LOADENS4_14ComposedLayoutINS4_7SwizzleILi1ELi4ELi3EEENS4_18smem_ptr_flag_bitsILi16EEENSV_INS5_IJNSA_ILi8EEESI_EEENS5_IJSI_SC_EEEEEEEvNS4_8identityENS4_23SM90_TMA_LOAD_MULTICASTES1D_vS1E_EENS_8epilogue10collective6detail29Sm90TmaWarpSpecializedAdapterINS1I_15DefaultEpilogueISK_SL_SL_NS1H_6thread17LinearCombinationISK_Li1EffLNS1M_9ScaleType4KindE0ELNS_15FloatRoundStyleE2ESK_EENS1_15EpilogueDefaultEEEEEvvEEEEvNT_6ParamsE,(.L_x_314 - _ZN7cutlass13device_kernelINS_4gemm6kernel13GemmUniversalIN4cute5tupleIJiiiiEEENS1_10collective13CollectiveMmaINS1_34MainloopSm90TmaGmmaWarpSpecializedILi28ENS5_IJNS4_1CILi2EEENSA_ILi1EEESC_EEENS1_32KernelTmaWarpSpecializedPingpongEEENS5_IJNSA_ILi64EEENSA_ILi192EEENSA_ILi16EEEEEENS_10bfloat16_tENS5_IJlSC_lEEESK_SL_NS4_8TiledMMAINS4_8MMA_AtomIJNS4_4SM904GMMA28MMA_64x192x16_F32BF16BF16_SSILNSP_5MajorE0ELSR_0ELNSP_7ScaleInE1ELSS_1EEEEEENS4_6LayoutINS5_IJSC_SC_SC_EEENS5_IJNSA_ILi0EEESX_SX_EEEEENS5_IJNS4_10UnderscoreES10_S10_EEEEENS4_13SM90_TMA_LOADENS4_14ComposedLayoutINS4_7SwizzleILi1ELi4ELi3EEENS4_18smem_ptr_flag_bitsILi16EEENSV_INS5_IJNSA_ILi8EEESI_EEENS5_IJSI_SC_EEEEEEEvNS4_8identityENS4_23SM90_TMA_LOAD_MULTICASTES1D_vS1E_EENS_8epilogue10collective6detail29Sm90TmaWarpSpecializedAdapterINS1I_15DefaultEpilogueISK_SL_SL_NS1H_6thread17LinearCombinationISK_Li1EffLNS1M_9ScaleType4KindE0ELNS_15FloatRoundStyleE2ESK_EENS1_15EpilogueDefaultEEEEEvvEEEEvNT_6ParamsE)
        .other          _ZN7cutlass13device_kernelINS_4gemm6kernel13GemmUniversalIN4cute5tupleIJiiiiEEENS1_10collective13CollectiveMmaINS1_34MainloopSm90TmaGmmaWarpSpecializedILi28ENS5_IJNS4_1CILi2EEENSA_ILi1EEESC_EEENS1_32KernelTmaWarpSpecializedPingpongEEENS5_IJNSA_ILi64EEENSA_ILi192EEENSA_ILi16EEEEEENS_10bfloat16_tENS5_IJlSC_lEEESK_SL_NS4_8TiledMMAINS4_8MMA_AtomIJNS4_4SM904GMMA28MMA_64x192x16_F32BF16BF16_SSILNSP_5MajorE0ELSR_0ELNSP_7ScaleInE1ELSS_1EEEEEENS4_6LayoutINS5_IJSC_SC_SC_EEENS5_IJNSA_ILi0EEESX_SX_EEEEENS5_IJNS4_10UnderscoreES10_S10_EEEEENS4_13SM90_TMA_LOADENS4_14ComposedLayoutINS4_7SwizzleILi1ELi4ELi3EEENS4_18smem_ptr_flag_bitsILi16EEENSV_INS5_IJNSA_ILi8EEESI_EEENS5_IJSI_SC_EEEEEEEvNS4_8identityENS4_23SM90_TMA_LOAD_MULTICASTES1D_vS1E_EENS_8epilogue10collective6detail29Sm90TmaWarpSpecializedAdapterINS1I_15DefaultEpilogueISK_SL_SL_NS1H_6thread17LinearCombinationISK_Li1EffLNS1M_9ScaleType4KindE0ELNS_15FloatRoundStyleE2ESK_EENS1_15EpilogueDefaultEEEEEvvEEEEvNT_6ParamsE,@"STO_CUDA_ENTRY STV_DEFAULT"
_ZN7cutlass13device_kernelINS_4gemm6kernel13GemmUniversalIN4cute5tupleIJiiiiEEENS1_10collective13CollectiveMmaINS1_34MainloopSm90TmaGmmaWarpSpecializedILi28ENS5_IJNS4_1CILi2EEENSA_ILi1EEESC_EEENS1_32KernelTmaWarpSpecializedPingpongEEENS5_IJNSA_ILi64EEENSA_ILi192EEENSA_ILi16EEEEEENS_10bfloat16_tENS5_IJlSC_lEEESK_SL_NS4_8TiledMMAINS4_8MMA_AtomIJNS4_4SM904GMMA28MMA_64x192x16_F32BF16BF16_SSILNSP_5MajorE0ELSR_0ELNSP_7ScaleInE1ELSS_1EEEEEENS4_6LayoutINS5_IJSC_SC_SC_EEENS5_IJNSA_ILi0EEESX_SX_EEEEENS5_IJNS4_10UnderscoreES10_S10_EEEEENS4_13SM90_TMA_LOADENS4_14ComposedLayoutINS4_7SwizzleILi1ELi4ELi3EEENS4_18smem_ptr_flag_bitsILi16EEENSV_INS5_IJNSA_ILi8EEESI_EEENS5_IJSI_SC_EEEEEEEvNS4_8identityENS4_23SM90_TMA_LOAD_MULTICASTES1D_vS1E_EENS_8epilogue10collective6detail29Sm90TmaWarpSpecializedAdapterINS1I_15DefaultEpilogueISK_SL_SL_NS1H_6thread17LinearCombinationISK_Li1EffLNS1M_9ScaleType4KindE0ELNS_15FloatRoundStyleE2ESK_EENS1_15EpilogueDefaultEEEEEvvEEEEvNT_6ParamsE:
[----:B------:R-:W0:Y:S02]  /*0000*/  LDC R1, c[0x0][0x28] ;  /* 0x00000a00ff017b82 */ /* 0x000e240000000800 */
[----:B0-----:R-:W-:Y:S01]  /*0010*/  VIADD R1, R1, 0xfffffff8 ;  /* 0xfffffff801017836 */ /* 0x001fe20000000000 */
[----:B------:R-:W0:Y:S01]  /*0020*/  S2R R4, SR_TID.X ;  /* 0x0000000000047919 */ /* 0x000e220000002100 */
[----:B------:R-:W-:Y:S01]  /*0030*/  ELECT P0, URZ, PT ;  /* 0x00000000003f782f */ /* 0x000fe20003800000 */
[----:B------:R-:W-:Y:S01]  /*0040*/  BSSY B0, `(.L_x_0) ;  /* 0x000000f000007945 */ /* 0x000fe20003800000 */
[--C-:B0-----:R-:W-:Y:S02]  /*0050*/  SHF.R.U32.HI R2, RZ, 0x5, R4.reuse ;  /* 0x00000005ff027819 */ /* 0x101fe40000011604 */
[----:B------:R-:W-:-:S03]  /*0060*/  SHF.R.U32.HI R7, RZ, 0x7, R4 ;  /* 0x00000007ff077819 */ /* 0x000fc60000011604 */
[----:B------:R-:W0:Y:S04]  /*0070*/  SHFL.IDX PT, R5, R2, RZ, 0x1f ;  /* 0x00001fff02057589 */ /* 0x000e2800000e0000 */
[----:B------:R1:W2:Y:S01]  /*0080*/  SHFL.IDX PT, R10, R7, RZ, 0x1f ;  /* 0x00001fff070a7589 */ /* 0x0002a200000e0000 */
[----:B0-----:R-:W-:-:S13]  /*0090*/  ISETP.NE.OR P0, PT, R5, RZ, !P0 ;  /* 0x000000ff0500720c */ /* 0x001fda0004705670 */
[----:B-12---:R-:W-:Y:S05]  /*00a0*/  @P0 BRA `(.L_x_1) ;  /* 0x0000000000200947 */ /* 0x006fea0003800000 */
[----:B------:R-:W-:Y:S02]  /*00b0*/  ULDC.64 UR4, c[0x0][0x198] ;  /* 0x0000660000047ab9 */ /* 0x000fe40000000a00 */
[----:B------:R-:W-:Y:S02]  /*00c0*/  UIADD3 UR6, UP0, UR4, 0xf0, URZ ;  /* 0x000000f004067890 */ /* 0x000fe4000ff1e03f */
[----:B------:R-:W-:Y:S02]  /*00d0*/  UIADD3 UR4, UP1, UR4, 0x1f0, URZ ;  /* 0x000001f004047890 */ /* 0x000fe4000ff3e03f */
[----:B------:R-:W-:Y:S02]  /*00e0*/  UIADD3.X UR7, URZ, UR5, URZ, UP0, !UPT ;  /* 0x000000053f077290 */ /* 0x000fe400087fe43f */
[----:B------:R-:W-:-:S07]  /*00f0*/  UIADD3.X UR5, URZ, UR5, URZ, UP1, !UPT ;  /* 0x000000053f057290 */ /* 0x000fce0008ffe43f */
[----:B------:R0:W-:Y:S02]  /*0100*/  UTMACCTL.PF [UR6] ;  /* 0x00000000060079b9 */ /* 0x0001e40008040000 */
[----:B------:R0:W-:Y:S02]  /*0110*/  UTMACCTL.PF [UR4] ;  /* 0x00000000040079b9 */ /* 0x0001e40008040000 */
[----:B0-----:R-:W-:Y:S01]  /*0120*/  NOP ;  /* 0x0000000000007918 */ /* 0x001fe20000000000 */
.L_x_1:
[----:B------:R-:W-:Y:S05]  /*0130*/  BSYNC B0 ;  /* 0x0000000000007941 */ /* 0x000fea0003800000 */
.L_x_0:
[----:B------:R-:W0:Y:S01]  /*0140*/  SHFL.IDX PT, R8, R2, RZ, 0x1f ;  /* 0x00001fff02087589 */ /* 0x000e2200000e0000 */
[----:B------:R-:W-:-:S04]  /*0150*/  SHF.R.S32.HI R3, RZ, 0x1f, R4 ;  /* 0x0000001fff037819 */ /* 0x000fc80000011404 */
[----:B------:R-:W-:Y:S02]  /*0160*/  LEA.HI R3, R3, R4, RZ, 0x7 ;  /* 0x0000000403037211 */ /* 0x000fe400078f38ff */
[----:B0-----:R-:W-:-:S13]  /*0170*/  ISETP.NE.AND P0, PT, R8, RZ, PT ;  /* 0x000000ff0800720c */ /* 0x001fda0003f05270 */
[----:B------:R-:W-:Y:S05]  /*0180*/  @P0 BRA `(.L_x_2) ;  /* 0x0000000400240947 */ /* 0x000fea0003800000 */
[----:B------:R-:W-:Y:S01]  /*0190*/  ELECT P0, URZ, PT ;  /* 0x00000000003f782f */ /* 0x000fe20003800000 */
[----:B------:R-:W-:-:S12]  /*01a0*/  BSSY B0, `(.L_x_2) ;  /* 0x0000047000007945 */ /* 0x000fd80003800000 */
[----:B------:R-:W-:Y:S05]  /*01b0*/  @!P0 BRA `(.L_x_3) ;  /* 0x0000000400148947 */ /* 0x000fea0003800000 */
[----:B------:R-:W0:Y:S01]  /*01c0*/  S2UR UR8, SR_CgaCtaId ;  /* 0x00000000000879c3 */ /* 0x000e220000008800 */
[----:B------:R-:W-:Y:S01]  /*01d0*/  UMOV UR4, 0x400 ;  /* 0x0000040000047882 */ /* 0x000fe20000000000 */
[----:B------:R-:W-:Y:S01]  /*01e0*/  UMOV UR5, 0x1 ;  /* 0x0000000100057882 */ /* 0x000fe20000000000 */
[----:B------:R-:W-:Y:S02]  /*01f0*/  UMOV UR6, 0x2 ;  /* 0x0000000200067882 */ /* 0x000fe40000000000 */
[----:B------:R-:W-:-:S04]  /*0200*/  UIADD3 UR6, -UR6, 0x100000, URZ ;  /* 0x0010000006067890 */ /* 0x000fc8000fffe13f */
[----:B------:R-:W-:Y:S02]  /*0210*/  USHF.L.U32 UR7, UR6, 0xb, URZ ;  /* 0x0000000b06077899 */ /* 0x000fe4000800063f */
[----:B------:R-:W-:Y:S02]  /*0220*/  USHF.L.U32 UR6, UR6, 0x1, URZ ;  /* 0x0000000106067899 */ /* 0x000fe4000800063f */
[----:B0-----:R-:W-:Y:S02]  /*0230*/  ULEA UR8, UR8, UR4, 0x18 ;  /* 0x0000000408087291 */ /* 0x001fe4000f8ec03f */
[----:B------:R-:W-:-:S04]  /*0240*/  UIADD3 UR4, -UR5, 0x100000, URZ ;  /* 0x0010000005047890 */ /* 0x000fc8000fffe13f */
[----:B------:R-:W-:Y:S02]  /*0250*/  USHF.L.U32 UR5, UR4, 0xb, URZ ;  /* 0x0000000b04057899 */ /* 0x000fe4000800063f */
[----:B------:R-:W-:Y:S01]  /*0260*/  USHF.L.U32 UR4, UR4, 0x1, URZ ;  /* 0x0000000104047899 */ /* 0x000fe2000800063f */
[----:B------:R-:W0:Y:S11]  /*0270*/  FENCE.VIEW.ASYNC.S ;  /* 0x00000000000073c6 */ /* 0x000e360000000000 */
[----:B0-----:R0:W1:Y:S01]  /*0280*/  SYNCS.EXCH.64 URZ, [UR8], UR4 ;  /* 0x00000004083f75b2 */ /* 0x0010620008000100 */
[----:B------:R0:W2:Y:S01]  /*0290*/  SYNCS.EXCH.64 URZ, [UR8+0xe0], UR6 ;  /* 0x0000e006083f75b2 */ /* 0x0000a20008000100 */
[----:B------:R0:W3:Y:S01]  /*02a0*/  SYNCS.EXCH.64 URZ, [UR8+0x8], UR4 ;  /* 0x00000804083f75b2 */ /* 0x0000e20008000100 */
[----:B------:R0:W4:Y:S01]  /*02b0*/  SYNCS.EXCH.64 URZ, [UR8+0xe8], UR6 ;  /* 0x0000e806083f75b2 */ /* 0x0001220008000100 */
[----:B------:R0:W0:Y:S01]  /*02c0*/  SYNCS.EXCH.64 URZ, [UR8+0x10], UR4 ;  /* 0x00001004083f75b2 */ /* 0x0000220008000100 */
        /* <DEDUP_REMOVED lines=51> */
[----:B-1234-:R-:W-:Y:S01]  /*0600*/  NOP ;  /* 0x0000000000007918 */ /* 0x01efe20000000000 */
.L_x_3:
[----:B0-----:R-:W-:Y:S05]  /*0610*/  BSYNC B0 ;  /* 0x0000000000007941 */ /* 0x001fea0003800000 */
.L_x_2:
[----:B------:R-:W0:Y:S01]  /*0620*/  SHFL.IDX PT, R13, R2, RZ, 0x1f ;  /* 0x00001fff020d7589 */ /* 0x000e2200000e0000 */
[----:B------:R-:W1:Y:S01]  /*0630*/  S2UR UR12, SR_CTAID.X ;  /* 0x00000000000c79c3 */ /* 0x000e620000002500 */
[----:B------:R-:W-:Y:S02]  /*0640*/  LOP3.LUT R3, R3, 0xffffff80, RZ, 0xc0, !PT ;  /* 0xffffff8003037812 */ /* 0x000fe400078ec0ff */
[----:B------:R-:W-:Y:S01]  /*0650*/  ELECT P0, URZ, PT ;  /* 0x00000000003f782f */ /* 0x000fe20003800000 */
[----:B------:R2:W3:Y:S01]  /*0660*/  SHFL.IDX PT, R12, R2, RZ, 0x1f ;  /* 0x00001fff020c7589 */ /* 0x0004e200000e0000 */
[----:B------:R-:W-:Y:S01]  /*0670*/  ELECT P1, URZ, PT ;  /* 0x00000000003f782f */ /* 0x000fe20003820000 */
[----:B------:R-:W-:Y:S01]  /*0680*/  NOP ;  /* 0x0000000000007918 */ /* 0x000fe20000000000 */
[----:B------:R-:W-:Y:S01]  /*0690*/  IMAD.IADD R3, R4, 0x1, -R3 ;  /* 0x0000000104037824 */ /* 0x000fe200078e0a03 */
[----:B------:R-:W4:Y:S01]  /*06a0*/  S2R R6, SR_CTAID.Y ;  /* 0x0000000000067919 */ /* 0x000f220000002600 */
[----:B------:R-:W-:Y:S01]  /*06b0*/  ULDC UR4, c[0x0][0x150] ;  /* 0x0000540000047ab9 */ /* 0x000fe20000000800 */
[----:B------:R-:W5:Y:S01]  /*06c0*/  LDC R14, c[0x0][0x144] ;  /* 0x00005100ff0e7b82 */ /* 0x000f620000000800 */
[----:B------:R-:W-:Y:S01]  /*06d0*/  UMOV UR11, 0x80 ;  /* 0x00000080000b7882 */ /* 0x000fe20000000000 */
[----:B------:R-:W-:Y:S01]  /*06e0*/  SHF.R.S32.HI R0, RZ, 0x1f, R3 ;  /* 0x0000001fff007819 */ /* 0x000fe20000011403 */
[----:B------:R-:W-:Y:S01]  /*06f0*/  NOP ;  /* 0x0000000000007918 */ /* 0x000fe20000000000 */
[C---:B------:R-:W-:Y:S01]  /*0700*/  VIADD R35, R10.reuse, 0xffffffff ;  /* 0xffffffff0a237836 */ /* 0x040fe20000000000 */
[----:B------:R-:W-:Y:S01]  /*0710*/  ISETP.NE.AND P4, PT, R10, RZ, PT ;  /* 0x000000ff0a00720c */ /* 0x000fe20003f85270 */
[----:B------:R-:W-:Y:S01]  /*0720*/  IMAD.MOV.U32 R121, RZ, RZ, 0x1 ;  /* 0x00000001ff797424 */ /* 0x000fe200078e00ff */
[----:B------:R-:W-:Y:S01]  /*0730*/  LEA.HI R9, R0, R3, RZ, 0x3 ;  /* 0x0000000300097211 */ /* 0x000fe200078f18ff */
[----:B------:R-:W5:Y:S01]  /*0740*/  LDC R15, c[0x0][0x140] ;  /* 0x00005000ff0f7b82 */ /* 0x000f620000000800 */
[----:B------:R-:W-:-:S02]  /*0750*/  ISETP.GE.U32.AND P6, PT, R35, 0x2, PT ;  /* 0x000000022300780c */ /* 0x000fc40003fc6070 */
[--C-:B------:R-:W-:Y:S02]  /*0760*/  SHF.R.S32.HI R11, RZ, 0x3, R9.reuse ;  /* 0x00000003ff0b7819 */ /* 0x100fe40000011409 */
[----:B--2---:R-:W-:Y:S02]  /*0770*/  SHF.R.S32.HI R2, RZ, 0x1f, R9 ;  /* 0x0000001fff027819 */ /* 0x004fe40000011409 */
[----:B------:R-:W-:Y:S01]  /*0780*/  SHF.R.S32.HI R9, RZ, 0x1f, R8 ;  /* 0x0000001fff097819 */ /* 0x000fe20000011408 */
[----:B------:R-:W2:Y:S01]  /*0790*/  LDC R25, c[0x0][0x148] ;  /* 0x00005200ff197b82 */ /* 0x000ea20000000800 */
[----:B0-----:R-:W-:Y:S02]  /*07a0*/  ISETP.NE.OR P0, PT, R13, RZ, !P0 ;  /* 0x000000ff0d00720c */ /* 0x001fe40004705670 */
[----:B-1----:R-:W-:Y:S02]  /*07b0*/  I2FP.F32.U32 R13, UR12 ;  /* 0x0000000c000d7c45 */ /* 0x002fe40008201000 */
[----:B------:R-:W-:-:S02]  /*07c0*/  LEA.HI R2, R2, R11, RZ, 0x2 ;  /* 0x0000000b02027211 */ /* 0x000fc400078f10ff */
[----:B------:R-:W-:Y:S01]  /*07d0*/  LEA.HI R9, R9, R8, RZ, 0x2 ;  /* 0x0000000809097211 */ /* 0x000fe200078f10ff */
[----:B------:R-:W-:Y:S01]  /*07e0*/  FMUL R13, R13, UR4 ;  /* 0x000000040d0d7c20 */ /* 0x000fe20008400000 */
[----:B---3--:R-:W-:Y:S01]  /*07f0*/  ISETP.NE.OR P1, PT, R12, RZ, !P1 ;  /* 0x000000ff0c00720c */ /* 0x008fe20004f25670 */
[----:B------:R-:W-:Y:S01]  /*0800*/  ULDC UR4, c[0x0][0x154] ;  /* 0x0000550000047ab9 */ /* 0x000fe20000000800 */
[----:B------:R-:W-:Y:S02]  /*0810*/  LOP3.LUT R12, R2, 0xfffffffc, RZ, 0xc0, !PT ;  /* 0xfffffffc020c7812 */ /* 0x000fe400078ec0ff */
[----:B------:R-:W-:Y:S01]  /*0820*/  LOP3.LUT R9, R9, 0x3ffffffc, RZ, 0xc0, !PT ;  /* 0x3ffffffc09097812 */ /* 0x000fe200078ec0ff */
[----:B------:R-:W0:Y:S01]  /*0830*/  F2I.U32.TRUNC.NTZ R13, R13 ;  /* 0x0000000d000d7305 */ /* 0x000e22000020f000 */
[----:B------:R-:W-:Y:S01]  /*0840*/  SHF.R.S32.HI R2, RZ, 0x1f, R5 ;  /* 0x0000001fff027819 */ /* 0x000fe20000011405 */
[----:B------:R-:W-:Y:S01]  /*0850*/  IMAD.IADD R12, R11, 0x1, -R12 ;  /* 0x000000010b0c7824 */ /* 0x000fe200078e0a0c */
[----:B------:R-:W-:Y:S01]  /*0860*/  VOTEU.ALL UP1, P0 ;  /* 0x00000000003f7886 */ /* 0x000fe20000020000 */
[----:B------:R-:W-:Y:S01]  /*0870*/  IMAD.IADD R9, R8, 0x1, -R9 ;  /* 0x0000000108097824 */ /* 0x000fe200078e0a09 */
[----:B------:R-:W-:Y:S01]  /*0880*/  LEA.HI R2, R2, R5, RZ, 0x2 ;  /* 0x0000000502027211 */ /* 0x000fe200078f10ff */
[----:B------:R-:W-:Y:S01]  /*0890*/  VOTEU.ALL UP0, P0 ;  /* 0x00000000003f7886 */ /* 0x000fe20000000000 */
[----:B----4-:R-:W-:Y:S01]  /*08a0*/  I2FP.F32.U32 R8, R6 ;  /* 0x0000000600087245 */ /* 0x010fe20000201000 */
[----:B------:R-:W-:Y:S01]  /*08b0*/  IMAD R9, R9, 0x4, R12 ;  /* 0x0000000409097824 */ /* 0x000fe200078e020c */
[----:B------:R-:W-:Y:S01]  /*08c0*/  LOP3.LUT R2, R2, 0xfffffffc, RZ, 0xc0, !PT ;  /* 0xfffffffc02027812 */ /* 0x000fe200078ec0ff */
[----:B------:R-:W-:Y:S01]  /*08d0*/  VOTEU.ALL UP2, P1 ;  /* 0x00000000003f7886 */ /* 0x000fe20000840000 */
[----:B------:R-:W1:Y:S01]  /*08e0*/  @!UP1 S2UR UR7, SR_CgaCtaId ;  /* 0x00000000000799c3 */ /* 0x000e620000008800 */
[----:B------:R-:W-:Y:S01]  /*08f0*/  FMUL R8, R8, UR4 ;  /* 0x0000000408087c20 */ /* 0x000fe20008400000 */
[----:B------:R-:W-:Y:S01]  /*0900*/  IMAD.SHL.U32 R120, R9, 0x4, RZ ;  /* 0x0000000409787824 */ /* 0x000fe200078e00ff */
[----:B------:R-:W-:Y:S01]  /*0910*/  UMOV UR4, 0x20 ;  /* 0x0000002000047882 */ /* 0x000fe20000000000 */
[----:B------:R-:W-:Y:S01]  /*0920*/  IMAD.IADD R5, R5, 0x1, -R2 ;  /* 0x0000000105057824 */ /* 0x000fe200078e0a02 */
[----:B------:R-:W-:Y:S01]  /*0930*/  LEA.HI R2, R9, R9, RZ, 0x1 ;  /* 0x0000000909027211 */ /* 0x000fe200078f08ff */
[----:B0-----:R-:W-:Y:S01]  /*0940*/  IMAD.MOV R13, RZ, RZ, -R13 ;  /* 0x000000ffff0d7224 */ /* 0x001fe200078e0a0d */
[----:B------:R-:W0:Y:S01]  /*0950*/  F2I.U32.TRUNC.NTZ R8, R8 ;  /* 0x0000000800087305 */ /* 0x000e22000020f000 */
[----:B------:R-:W3:Y:S01]  /*0960*/  @!UP2 S2UR UR10, SR_CgaCtaId ;  /* 0x00000000000aa9c3 */ /* 0x000ee20000008800 */
[----:B------:R-:W-:Y:S01]  /*0970*/  LOP3.LUT R2, R2, 0xfffffffe, RZ, 0xc0, !PT ;  /* 0xfffffffe02027812 */ /* 0x000fe200078ec0ff */
[----:B-----5:R-:W-:Y:S01]  /*0980*/  IMAD R21, R14, R13, UR12 ;  /* 0x0000000c0e157e24 */ /* 0x020fe2000f8e020d */
[----:B------:R-:W-:Y:S01]  /*0990*/  @!UP1 UMOV UR6, 0x400 ;  /* 0x0000040000069882 */ /* 0x000fe20000000000 */
[----:B------:R-:W-:-:S04]  /*09a0*/  @!UP1 UIADD3 UR4, -UR4, 0x100000, URZ ;  /* 0x0010000004049890 */ /* 0x000fc8000fffe13f */
[----:B------:R-:W-:Y:S02]  /*09b0*/  @!UP1 USHF.L.U32 UR5, UR4, 0xb, URZ ;  /* 0x0000000b04059899 */ /* 0x000fe4000800063f */
[----:B------:R-:W-:Y:S01]  /*09c0*/  @!UP1 USHF.L.U32 UR4, UR4, 0x1, URZ ;  /* 0x0000000104049899 */ /* 0x000fe2000800063f */
[C---:B------:R-:W-:Y:S01]  /*09d0*/  LOP3.LUT R120, R9.reuse, 0xc, R120, 0x78, !PT ;  /* 0x0000000c09787812 */ /* 0x040fe200078e7878 */
[----:B------:R-:W-:Y:S01]  /*09e0*/  IMAD.IADD R2, R9, 0x1, -R2 ;  /* 0x0000000109027824 */ /* 0x000fe200078e0a02 */
[----:B------:R-:W-:Y:S01]  /*09f0*/  @!UP2 UMOV UR9, 0x400 ;  /* 0x000004000009a882 */ /* 0x000fe20000000000 */
[----:B------:R-:W-:Y:S01]  /*0a00*/  VOTEU.ALL UP3, P1 ;  /* 0x00000000003f7886 */ /* 0x000fe20000860000 */
[----:B------:R-:W-:Y:S01]  /*0a10*/  VOTEU.ALL UP4, P1 ;  /* 0x00000000003f7886 */ /* 0x000fe20000880000 */
[----:B------:R-:W-:Y:S01]  /*0a20*/  VOTEU.ALL UP5, P1 ;  /* 0x00000000003f7886 */ /* 0x000fe200008a0000 */
[----:B------:R-:W-:Y:S01]  /*0a30*/  ISETP.NE.AND P3, PT, R2, R21, PT ;  /* 0x000000150200720c */ /* 0x000fe20003f65270 */
[----:B------:R4:W4:Y:S01]  /*0a40*/  SHFL.IDX PT, R14, R7, RZ, 0x1f ;  /* 0x00001fff070e7589 */ /* 0x00092200000e0000 */
[----:B------:R-:W-:Y:S01]  /*0a50*/  ISETP.EQ.U32.AND P2, PT, R15, 0x1, PT ;  /* 0x000000010f00780c */ /* 0x000fe20003f42070 */
[----:B0-----:R-:W-:Y:S01]  /*0a60*/  IMAD.MOV R20, RZ, RZ, -R8 ;  /* 0x000000ffff147224 */ /* 0x001fe200078e0a08 */
[----:B-1----:R-:W-:-:S02]  /*0a70*/  @!UP1 ULEA UR8, UR7, UR6, 0x18 ;  /* 0x0000000607089291 */ /* 0x002fc4000f8ec03f */
[----:B------:R-:W-:-:S04]  /*0a80*/  @!UP2 UIADD3 UR6, -UR11, 0x100000, URZ ;  /* 0x001000000b06a890 */ /* 0x000fc8000fffe13f */
[----:B------:R-:W-:Y:S02]  /*0a90*/  @!UP2 USHF.L.U32 UR7, UR6, 0xb, URZ ;  /* 0x0000000b0607a899 */ /* 0x000fe4000800063f */
[----:B------:R-:W-:Y:S01]  /*0aa0*/  @!UP2 USHF.L.U32 UR6, UR6, 0x1, URZ ;  /* 0x000000010606a899 */ /* 0x000fe2000800063f */
[----:B--2---:R-:W-:Y:S01]  /*0ab0*/  IMAD R9, R25, R20, R6 ;  /* 0x0000001419097224 */ /* 0x004fe200078e0206 */
[----:B------:R-:W-:Y:S01]  /*0ac0*/  VOTEU.ALL UP1, P0 ;  /* 0x00000000003f7886 */ /* 0x000fe20000020000 */
[----:B------:R-:W-:Y:S01]  /*0ad0*/  LOP3.LUT P0, RZ, R3, 0x7, RZ, 0xc0, !PT ;  /* 0x0000000703ff7812 */ /* 0x000fe2000780c0ff */
[----:B---3--:R-:W-:Y:S01]  /*0ae0*/  @!UP2 ULEA UR9, UR10, UR9, 0x18 ;  /* 0x000000090a09a291 */ /* 0x008fe2000f8ec03f */
[----:B------:R-:W-:Y:S01]  /*0af0*/  @P3 LEA.HI R2, R120, R120, RZ, 0x1 ;  /* 0x0000007878023211 */ /* 0x000fe200078f08ff */
[----:B------:R-:W-:Y:S01]  /*0b00*/  VOTEU.ALL UP2, P1 ;  /* 0x00000000003f7886 */ /* 0x000fe20000840000 */
[----:B------:R-:W-:Y:S01]  /*0b10*/  ISETP.NE.AND P1, PT, R5, 0x3, PT ;  /* 0x000000030500780c */ /* 0x000fe20003f25270 */
[----:B------:R-:W0:Y:S02]  /*0b20*/  FENCE.VIEW.ASYNC.S ;  /* 0x00000000000073c6 */ /* 0x000e240000000000 */
[----:B0-----:R0:W1:Y:S01]  /*0b30*/  @!UP0 SYNCS.EXCH.64 URZ, [UR8+0x1f0], UR4 ;  /* 0x0001f004083f85b2 */ /* 0x0010620008000100 */
[----:B------:R-:W-:-:S02]  /*0b40*/  @P3 SHF.R.S32.HI R2, RZ, 0x1, R2 ;  /* 0x00000001ff023819 */ /* 0x000fc40000011402 */
[----:B------:R-:W-:Y:S02]  /*0b50*/  ISETP.EQ.OR P1, PT, R5, RZ, !P1 ;  /* 0x000000ff0500720c */ /* 0x000fe40004f22670 */
[----:B------:R-:W-:Y:S02]  /*0b60*/  @P3 ISETP.NE.AND P5, PT, R2, R9, PT ;  /* 0x000000090200320c */ /* 0x000fe40003fa5270 */
[----:B------:R-:W-:Y:S02]  /*0b70*/  ISETP.LT.U32.AND P0, PT, R120, 0x2, !P0 ;  /* 0x000000027800780c */ /* 0x000fe40004701070 */
[----:B------:R-:W-:Y:S02]  /*0b80*/  ISETP.EQ.AND P1, PT, R10, RZ, P1 ;  /* 0x000000ff0a00720c */ /* 0x000fe40000f22270 */
[----:B------:R-:W-:Y:S02]  /*0b90*/  SEL R2, RZ, 0x1, !P0 ;  /* 0x00000001ff027807 */ /* 0x000fe40004000000 */
[----:B------:R-:W-:-:S02]  /*0ba0*/  @P3 SEL R121, RZ, 0x1, P5 ;  /* 0x00000001ff793807 */ /* 0x000fc40002800000 */
[----:B------:R-:W-:Y:S01]  /*0bb0*/  SEL R16, RZ, 0x1, !P1 ;  /* 0x00000001ff107807 */ /* 0x000fe20004800000 */
[----:B------:R0:W2:Y:S01]  /*0bc0*/  @!UP1 SYNCS.EXCH.64 URZ, [UR8+0x1f8], UR4 ;  /* 0x0001f804083f95b2 */ /* 0x0000a20008000100 */
[----:B------:R-:W-:Y:S01]  /*0bd0*/  NOP ;  /* 0x0000000000007918 */ /* 0x000fe20000000000 */
[----:B------:R-:W-:Y:S02]  /*0be0*/  LOP3.LUT R121, R121, R2, RZ, 0xc0, !PT ;  /* 0x0000000279797212 */ /* 0x000fe400078ec0ff */
[----:B------:R-:W-:Y:S01]  /*0bf0*/  SEL R16, R16, 0x2, P6 ;  /* 0x0000000210107807 */ /* 0x000fe20003000000 */
[----:B------:R0:W3:Y:S01]  /*0c00*/  @!UP2 SYNCS.EXCH.64 URZ, [UR9+0x1d0], UR6 ;  /* 0x0001d006093fa5b2 */ /* 0x0000e20008000100 */
[----:B------:R0:W0:Y:S01]  /*0c10*/  @!UP3 SYNCS.EXCH.64 URZ, [UR9+0x1d8], UR6 ;  /* 0x0001d806093fb5b2 */ /* 0x0000220008000100 */
[----:B------:R0:W0:Y:S01]  /*0c20*/  @!UP4 SYNCS.EXCH.64 URZ, [UR9+0x1e0], UR6 ;  /* 0x0001e006093fc5b2 */ /* 0x0000220008000100 */
[----:B------:R0:W0:Y:S01]  /*0c30*/  @!UP5 SYNCS.EXCH.64 URZ, [UR9+0x1e8], UR6 ;  /* 0x0001e806093fd5b2 */ /* 0x0000220008000100 */
[----:B------:R-:W-:Y:S01]  /*0c40*/  NOP ;  /* 0x0000000000007918 */ /* 0x000fe20000000000 */
[----:B-1--4-:R-:W-:Y:S05]  /*0c50*/  @!P2 BRA `(.L_x_4) ;  /* 0x000000000008a947 */ /* 0x012fea0003800000 */
[----:B0-23--:R-:W-:Y:S01]  /*0c60*/  UCGABAR_ARV ;  /* 0x00000000000079c7 */ /* 0x00dfe20008000000 */
[----:B------:R-:W-:Y:S05]  /*0c70*/  BRA `(.L_x_5) ;  /* 0x0000000000047947 */ /* 0x000fea0003800000 */
.L_x_4:
[----:B0-23--:R-:W-:Y:S01]  /*0c80*/  NOP ;  /* 0x0000000000007918 */ /* 0x00dfe20000000000 */
.L_x_5:
[----:B------:R-:W-:Y:S01]  /*0c90*/  ULDC.64 UR4, c[0x0][0x598] ;  /* 0x0001660000047ab9 */ /* 0x000fe20000000a00 */
[----:B------:R-:W-:Y:S01]  /*0ca0*/  ULDC.64 UR36, c[0x0][0x208] ;  /* 0x0000820000247ab9 */ /* 0x000fe20000000a00 */
[----:B------:R-:W-:-:S04]  /*0cb0*/  ISETP.NE.U32.AND P0, PT, RZ, UR4, PT ;  /* 0x00000004ff007c0c */ /* 0x000fc8000bf05070 */
[----:B------:R-:W-:-:S13]  /*0cc0*/  ISETP.NE.AND.EX P0, PT, RZ, UR5, PT, P0 ;  /* 0x00000005ff007c0c */ /* 0x000fda000bf05300 */
[----:B------:R-:W-:Y:S05]  /*0cd0*/  @!P0 BRA `(.L_x_6) ;  /* 0x00000000001c8947 */ /* 0x000fea0003800000 */
[----:B------:R-:W0:Y:S02]  /*0ce0*/  LDC.64 R8, c[0x0][0x598] ;  /* 0x00016600ff087b82 */ /* 0x000e240000000a00 */
[----:B0-----:R-:W2:Y:S02]  /*0cf0*/  LDG.E.64 R8, desc[UR36][R8.64] ;  /* 0x0000002408087981 */ /* 0x001ea4000c1e1b00 */
[----:B--2---:R-:W-:-:S04]  /*0d00*/  ISETP.NE.U32.AND P0, PT, R8, RZ, PT ;  /* 0x000000ff0800720c */ /* 0x004fc80003f05070 */
[----:B------:R-:W-:-:S13]  /*0d10*/  ISETP.NE.AND.EX P0, PT, R9, RZ, PT, P0 ;  /* 0x000000ff0900720c */ /* 0x000fda0003f05300 */
[----:B------:R-:W-:Y:S05]  /*0d20*/  @!P0 BRA `(.L_x_6) ;  /* 0x0000000000088947 */ /* 0x000fea0003800000 */
[----:B------:R0:W5:Y:S01]  /*0d30*/  LD.E R122, desc[UR36][R8.64] ;  /* 0x00000024087a7980 */ /* 0x000162000c101900 */
[----:B------:R-:W-:Y:S05]  /*0d40*/  BRA `(.L_x_7) ;  /* 0x0000000000247947 */ /* 0x000fea0003800000 */
.L_x_6:
[----:B------:R-:W-:Y:S02]  /*0d50*/  ULDC.64 UR4, c[0x0][0x588] ;  /* 0x0001620000047ab9 */ /* 0x000fe40000000a00 */
[----:B------:R-:W-:-:S04]  /*0d60*/  ISETP.NE.U32.AND P0, PT, RZ, UR4, PT ;  /* 0x00000004ff007c0c */ /* 0x000fc8000bf05070 */
[----:B------:R-:W-:-:S13]  /*0d70*/  ISETP.NE.AND.EX P0, PT, RZ, UR5, PT, P0 ;  /* 0x00000005ff007c0c */ /* 0x000fda000bf05300 */
[----:B------:R-:W-:Y:S05]  /*0d80*/  @!P0 BRA `(.L_x_8) ;  /* 0x00000000000c8947 */ /* 0x000fea0003800000 */
[----:B------:R-:W0:Y:S02]  /*0d90*/  LDC.64 R122, c[0x0][0x588] ;  /* 0x00016200ff7a7b82 */ /* 0x000e240000000a00 */
[----:B0-----:R1:W5:Y:S01]  /*0da0*/  LDG.E R122, desc[UR36][R122.64] ;  /* 0x000000247a7a7981 */ /* 0x001362000c1e1900 */
[----:B------:R-:W-:Y:S05]  /*0db0*/  BRA `(.L_x_7) ;  /* 0x0000000000087947 */ /* 0x000fea0003800000 */
.L_x_8:
[----:B------:R-:W-:Y:S02]  /*0dc0*/  ULDC UR4, c[0x0][0x580] ;  /* 0x0001600000047ab9 */ /* 0x000fe40000000800 */
[----:B------:R-:W-:-:S07]  /*0dd0*/  IMAD.U32 R122, RZ, RZ, UR4 ;  /* 0x00000004ff7a7e24 */ /* 0x000fce000f8e00ff */
.L_x_7:
[----:B------:R-:W-:Y:S02]  /*0de0*/  ULDC.64 UR4, c[0x0][0x5a0] ;  /* 0x0001680000047ab9 */ /* 0x000fe40000000a00 */
[----:B------:R-:W-:-:S04]  /*0df0*/  ISETP.NE.U32.AND P0, PT, RZ, UR4, PT ;  /* 0x00000004ff007c0c */ /* 0x000fc8000bf05070 */
[----:B------:R-:W-:-:S13]  /*0e00*/  ISETP.NE.AND.EX P0, PT, RZ, UR5, PT, P0 ;  /* 0x00000005ff007c0c */ /* 0x000fda000bf05300 */
[----:B------:R-:W-:Y:S05]  /*0e10*/  @!P0 BRA `(.L_x_9) ;  /* 0x00000000001c8947 */ /* 0x000fea0003800000 */
[----:B0-----:R-:W0:Y:S02]  /*0e20*/  LDC.64 R8, c[0x0][0x5a0] ;  /* 0x00016800ff087b82 */ /* 0x001e240000000a00 */
[----:B0-----:R-:W2:Y:S02]  /*0e30*/  LDG.E.64 R8, desc[UR36][R8.64] ;  /* 0x0000002408087981 */ /* 0x001ea4000c1e1b00 */
[----:B--2---:R-:W-:-:S04]  /*0e40*/  ISETP.NE.U32.AND P0, PT, R8, RZ, PT ;  /* 0x000000ff0800720c */ /* 0x004fc80003f05070 */
[----:B------:R-:W-:-:S13]  /*0e50*/  ISETP.NE.AND.EX P0, PT, R9, RZ, PT, P0 ;  /* 0x000000ff0900720c */ /* 0x000fda0003f05300 */
[----:B------:R-:W-:Y:S05]  /*0e60*/  @!P0 BRA `(.L_x_9) ;  /* 0x0000000000088947 */ /* 0x000fea0003800000 */
[----:B-1----:R0:W5:Y:S01]  /*0e70*/  LD.E R123, desc[UR36][R8.64] ;  /* 0x00000024087b7980 */ /* 0x002162000c101900 */
[----:B------:R-:W-:Y:S05]  /*0e80*/  BRA `(.L_x_10) ;  /* 0x0000000000247947 */ /* 0x000fea0003800000 */
.L_x_9:
[----:B------:R-:W-:Y:S02]  /*0e90*/  ULDC.64 UR4, c[0x0][0x590] ;  /* 0x0001640000047ab9 */ /* 0x000fe40000000a00 */
[----:B------:R-:W-:-:S04]  /*0ea0*/  ISETP.NE.U32.AND P0, PT, RZ, UR4, PT ;  /* 0x00000004ff007c0c */ /* 0x000fc8000bf05070 */
[----:B------:R-:W-:-:S13]  /*0eb0*/  ISETP.NE.AND.EX P0, PT, RZ, UR5, PT, P0 ;  /* 0x00000005ff007c0c */ /* 0x000fda000bf05300 */
[----:B------:R-:W-:Y:S05]  /*0ec0*/  @!P0 BRA `(.L_x_11) ;  /* 0x00000000000c8947 */ /* 0x000fea0003800000 */
[----:B0-----:R-:W1:Y:S02]  /*0ed0*/  LDC.64 R8, c[0x0][0x590] ;  /* 0x00016400ff087b82 */ /* 0x001e640000000a00 */
[----:B-1----:R1:W5:Y:S01]  /*0ee0*/  LDG.E R123, desc[UR36][R8.64] ;  /* 0x00000024087b7981 */ /* 0x002362000c1e1900 */
[----:B------:R-:W-:Y:S05]  /*0ef0*/  BRA `(.L_x_10) ;  /* 0x0000000000087947 */ /* 0x000fea0003800000 */
.L_x_11:
[----:B------:R-:W-:Y:S02]  /*0f00*/  ULDC UR4, c[0x0][0x584] ;  /* 0x0001610000047ab9 */ /* 0x000fe40000000800 */
[----:B-1----:R-:W-:-:S07]  /*0f10*/  IMAD.U32 R123, RZ, RZ, UR4 ;  /* 0x00000004ff7b7e24 */ /* 0x002fce000f8e00ff */
.L_x_10:
[----:B------:R-:W2:Y:S01]  /*0f20*/  LDC R2, c[0x0][0x65c] ;  /* 0x00019700ff027b82 */ /* 0x000ea20000000800 */
[----:B------:R-:W-:Y:S01]  /*0f30*/  ULDC UR6, c[0x0][0x28c] ;  /* 0x0000a30000067ab9 */ /* 0x000fe20000000800 */
[----:B------:R-:W-:Y:S01]  /*0f40*/  ISETP.NE.AND P0, PT, R10, 0x2, PT ;  /* 0x000000020a00780c */ /* 0x000fe20003f05270 */
[----:B------:R-:W-:Y:S01]  /*0f50*/  UIADD3 UR6, UR6, 0xf, URZ ;  /* 0x0000000f06067890 */ /* 0x000fe2000fffe03f */
[----:B01----:R-:W-:Y:S01]  /*0f60*/  IMAD.U32 R8, RZ, RZ, UR12 ;  /* 0x0000000cff087e24 */ /* 0x003fe2000f8e00ff */
[----:B------:R-:W-:Y:S01]  /*0f70*/  UMOV UR39, URZ ;  /* 0x0000003f00277c82 */ /* 0x000fe20008000000 */
[----:B------:R-:W-:Y:S01]  /*0f80*/  IMAD.MOV.U32 R9, RZ, RZ, RZ ;  /* 0x000000ffff097224 */ /* 0x000fe200078e00ff */
[----:B------:R-:W-:Y:S01]  /*0f90*/  USHF.R.S32.HI UR7, URZ, 0x1f, UR6 ;  /* 0x0000001f3f077899 */ /* 0x000fe20008011406 */
[----:B------:R-:W-:Y:S01]  /*0fa0*/  UMOV UR38, URZ ;  /* 0x0000003f00267c82 */ /* 0x000fe20008000000 */
[----:B------:R-:W-:Y:S02]  /*0fb0*/  ULDC.64 UR8, c[0x0][0x650] ;  /* 0x0001940000087ab9 */ /* 0x000fe40000000a00 */
[----:B------:R-:W-:-:S04]  /*0fc0*/  ULEA.HI UR7, UR7, UR6, URZ, 0x4 ;  /* 0x0000000607077291 */ /* 0x000fc8000f8f203f */
[----:B------:R-:W-:Y:S01]  /*0fd0*/  USHF.R.S32.HI UR40, URZ, 0x4, UR7 ;  /* 0x000000043f287899 */ /* 0x000fe20008011407 */
[----:B--2---:R-:W-:-:S13]  /*0fe0*/  ISETP.NE.AND P1, PT, R2, 0x1, PT ;  /* 0x000000010200780c */ /* 0x004fda0003f25270 */
[----:B------:R-:W0:Y:S01]  /*0ff0*/  @P1 LDC R19, c[0x0][0x10] ;  /* 0x00000400ff131b82 */ /* 0x000e220000000800 */
[----:B------:R-:W-:Y:S02]  /*1000*/  @P1 IMAD.MOV.U32 R7, RZ, RZ, RZ ;  /* 0x000000ffff071224 */ /* 0x000fe400078e00ff */
[----:B------:R-:W-:-:S05]  /*1010*/  @P1 IMAD.MOV.U32 R17, RZ, RZ, RZ ;  /* 0x000000ffff111224 */ /* 0x000fca00078e00ff */
[----:B------:R-:W1:Y:S01]  /*1020*/  @!P1 LDC R11, c[0x0][0xc] ;  /* 0x00000300ff0b9b82 */ /* 0x000e620000000800 */
[----:B------:R-:W-:Y:S01]  /*1030*/  ULDC UR4, c[0x0][0xc] ;  /* 0x0000030000047ab9 */ /* 0x000fe20000000800 */
[----:B------:R-:W-:Y:S02]  /*1040*/  ULDC UR5, c[0x0][0x10] ;  /* 0x0000040000057ab9 */ /* 0x000fe40000000800 */
[----:B------:R-:W-:-:S04]  /*1050*/  UIMAD.WIDE.U32 UR4, UR4, UR5, URZ ;  /* 0x00000005040472a5 */ /* 0x000fc8000f8e003f */
[----:B------:R-:W2:Y:S01]  /*1060*/  LDC R2, c[0x0][0x14] ;  /* 0x00000500ff027b82 */ /* 0x000ea20000000800 */
[----:B0-----:R-:W-:-:S04]  /*1070*/  @P1 IMAD.WIDE.U32 R18, R19, UR12, R6 ;  /* 0x0000000c13121c25 */ /* 0x001fc8000f8e0006 */
[----:B------:R-:W-:Y:S02]  /*1080*/  @P1 IMAD.IADD R17, R19, 0x1, R17 ;  /* 0x0000000113111824 */ /* 0x000fe400078e0211 */
[----:B-1----:R-:W-:-:S04]  /*1090*/  @!P1 IMAD.WIDE.U32 R8, R6, R11, R8 ;  /* 0x0000000b06089225 */ /* 0x002fc800078e0008 */
[----:B------:R-:W-:Y:S02]  /*10a0*/  @!P1 IMAD.MOV.U32 R18, RZ, RZ, R8 ;  /* 0x000000ffff129224 */ /* 0x000fe400078e0008 */
[----:B------:R-:W-:Y:S02]  /*10b0*/  @!P1 IMAD.MOV.U32 R17, RZ, RZ, R9 ;  /* 0x000000ffff119224 */ /* 0x000fe400078e0009 */
[----:B--2---:R-:W-:-:S04]  /*10c0*/  IMAD.WIDE.U32 R12, R2, UR4, RZ ;  /* 0x00000004020c7c25 */ /* 0x004fc8000f8e00ff */
[----:B------:R-:W-:Y:S01]  /*10d0*/  IMAD R23, R2, UR5, RZ ;  /* 0x0000000502177c24 */ /* 0x000fe2000f8e02ff */
[----:B------:R0:W-:Y:S03]  /*10e0*/  STL.64 [R1], R12 ;  /* 0x0000000c01007387 */ /* 0x0001e60000100a00 */
[----:B------:R-:W-:Y:S01]  /*10f0*/  IMAD.IADD R23, R13, 0x1, R23 ;  /* 0x000000010d177824 */ /* 0x000fe200078e0217 */
[----:B------:R-:W-:Y:S06]  /*1100*/  @P0 BRA `(.L_x_12) ;  /* 0x0000000000200947 */ /* 0x000fec0003800000 */
[----:B------:R-:W-:Y:S01]  /*1110*/  UISETP.GE.U32.AND UP0, UPT, UR40, 0x1c, UPT ;  /* 0x0000001c2800788c */ /* 0x000fe2000bf06070 */
[----:B------:R-:W-:Y:S01]  /*1120*/  IADD3 R18, P0, R18, R12, RZ ;  /* 0x0000000c12127210 */ /* 0x000fe20007f1e0ff */
[----:B------:R-:W-:Y:S01]  /*1130*/  USHF.R.U32.HI UR4, URZ, 0x2, UR40 ;  /* 0x000000023f047899 */ /* 0x000fe20008011628 */
[----:B------:R-:W-:-:S03]  /*1140*/  UMOV UR38, URZ ;  /* 0x0000003f00267c82 */ /* 0x000fc60008000000 */
[----:B------:R-:W-:Y:S01]  /*1150*/  UIMAD.WIDE.U32 UR4, UR4, 0x24924925, URZ ;  /* 0x24924925040478a5 */ /* 0x000fe2000f8e003f */
[----:B------:R-:W-:-:S03]  /*1160*/  IMAD.X R17, R23, 0x1, R17, P0 ;  /* 0x0000000117117824 */ /* 0x000fc600000e0611 */
[----:B------:R-:W-:Y:S02]  /*1170*/  UIMAD UR39, UR5, -0x1c, UR40 ;  /* 0xffffffe4052778a4 */ /* 0x000fe4000f8e0228 */
[----:B------:R-:W-:-:S12]  /*1180*/  @UP0 ULOP3.LUT UR38, UR5, 0x1, URZ, 0xc0, !UPT ;  /* 0x0000000105260892 */ /* 0x000fd8000f8ec03f */
.L_x_12:
[----:B------:R-:W-:Y:S01]  /*1190*/  ISETP.GE.U32.AND P0, PT, R18, UR8, PT ;  /* 0x0000000812007c0c */ /* 0x000fe2000bf06070 */
[----:B------:R-:W-:Y:S01]  /*11a0*/  IMAD.MOV.U32 R19, RZ, RZ, -0x1 ;  /* 0xffffffffff137424 */ /* 0x000fe200078e00ff */
[----:B------:R-:W-:Y:S01]  /*11b0*/  PRMT R8, RZ, 0x7610, R8 ;  /* 0x00007610ff087816 */ /* 0x000fe20000000008 */
[----:B------:R-:W-:Y:S01]  /*11c0*/  IMAD.MOV.U32 R22, RZ, RZ, -0x1 ;  /* 0xffffffffff167424 */ /* 0x000fe200078e00ff */
[----:B------:R-:W-:Y:S01]  /*11d0*/  ISETP.GE.U32.AND.EX P0, PT, R17, UR9, PT, P0 ;  /* 0x0000000911007c0c */ /* 0x000fe2000bf06100 */
[----:B------:R-:W-:-:S12]  /*11e0*/  IMAD.MOV.U32 R2, RZ, RZ, -0x1 ;  /* 0xffffffffff027424 */ /* 0x000fd800078e00ff */
[----:B------:R-:W-:Y:S05]  /*11f0*/  @P0 BRA `(.L_x_13) ;  /* 0x00000004002c0947 */ /* 0x000fea0003800000 */
[----:B------:R-:W1:Y:S01]  /*1200*/  LDC.64 R26, c[0x0][0x628] ;  /* 0x00018a00ff1a7b82 */ /* 0x000e620000000a00 */
[----:B------:R-:W-:Y:S02]  /*1210*/  IMAD.MOV.U32 R8, RZ, RZ, R18 ;  /* 0x000000ffff087224 */ /* 0x000fe400078e0012 */
[----:B------:R-:W-:-:S05]  /*1220*/  IMAD.MOV.U32 R9, RZ, RZ, R17 ;  /* 0x000000ffff097224 */ /* 0x000fca00078e0011 */
[----:B------:R-:W2:Y:S08]  /*1230*/  LDC R2, c[0x0][0x630] ;  /* 0x00018c00ff027b82 */ /* 0x000eb00000000800 */
[----:B------:R-:W3:Y:S01]  /*1240*/  LDC.64 R28, c[0x0][0x620] ;  /* 0x00018800ff1c7b82 */ /* 0x000ee20000000a00 */
[----:B-1----:R-:W-:-:S04]  /*1250*/  ISETP.NE.U32.AND P0, PT, R26, RZ, PT ;  /* 0x000000ff1a00720c */ /* 0x002fc80003f05070 */
[----:B------:R-:W-:-:S13]  /*1260*/  ISETP.NE.AND.EX P0, PT, R27, RZ, PT, P0 ;  /* 0x000000ff1b00720c */ /* 0x000fda0003f05300 */
[----:B--23--:R-:W-:Y:S05]  /*1270*/  @!P0 BRA `(.L_x_14) ;  /* 0x0000000000288947 */ /* 0x00cfea0003800000 */
[----:B0-----:R-:W0:Y:S02]  /*1280*/  LDC R13, c[0x0][0x634] ;  /* 0x00018d00ff0d7b82 */ /* 0x001e240000000800 */
[----:B0-----:R-:W-:-:S05]  /*1290*/  IADD3 R13, P0, R18, R13, RZ ;  /* 0x0000000d120d7210 */ /* 0x001fca0007f1e0ff */
[----:B------:R-:W-:-:S04]  /*12a0*/  IMAD.X R15, RZ, RZ, R17, P0 ;  /* 0x000000ffff0f7224 */ /* 0x000fc800000e0611 */
[----:B------:R-:W-:-:S04]  /*12b0*/  IMAD.WIDE.U32 R8, R15, R26, RZ ;  /* 0x0000001a0f087225 */ /* 0x000fc800078e00ff */
[----:B------:R-:W-:-:S04]  /*12c0*/  IMAD.WIDE.U32 R10, P0, R13, R27, R8 ;  /* 0x0000001b0d0a7225 */ /* 0x000fc80007800008 */
[----:B------:R-:W-:-:S04]  /*12d0*/  IMAD.WIDE.U32 R8, R13, R26, RZ ;  /* 0x0000001a0d087225 */ /* 0x000fc800078e00ff */
[----:B------:R-:W-:Y:S01]  /*12e0*/  IMAD.X R13, RZ, RZ, RZ, P0 ;  /* 0x000000ffff0d7224 */ /* 0x000fe200000e06ff */
[----:B------:R-:W-:Y:S01]  /*12f0*/  IADD3 RZ, P0, R9, R10, RZ ;  /* 0x0000000a09ff7210 */ /* 0x000fe20007f1e0ff */
[----:B------:R-:W-:-:S04]  /*1300*/  IMAD.MOV.U32 R12, RZ, RZ, R11 ;  /* 0x000000ffff0c7224 */ /* 0x000fc800078e000b */
[----:B------:R-:W-:-:S08]  /*1310*/  IMAD.WIDE.U32.X R8, R15, R27, R12, P0 ;  /* 0x0000001b0f087225 */ /* 0x000fd000000e040c */
.L_x_14:
[----:B------:R-:W1:Y:S01]  /*1320*/  LDC.64 R32, c[0x0][0x640] ;  /* 0x00019000ff207b82 */ /* 0x000e620000000a00 */
[-C--:B------:R-:W-:Y:S01]  /*1330*/  SHF.R.U64 R30, R8, R2.reuse, R9 ;  /* 0x00000002081e7219 */ /* 0x080fe20000001209 */
[----:B------:R-:W-:Y:S01]  /*1340*/  IMAD.MOV.U32 R19, RZ, RZ, R17 ;  /* 0x000000ffff137224 */ /* 0x000fe200078e0011 */
[----:B------:R-:W-:Y:S01]  /*1350*/  SHF.R.U32.HI R2, RZ, R2, R9 ;  /* 0x00000002ff027219 */ /* 0x000fe20000011609 */
[----:B------:R-:W-:Y:S01]  /*1360*/  IMAD.MOV.U32 R26, RZ, RZ, 0x1 ;  /* 0x00000001ff1a7424 */ /* 0x000fe200078e00ff */
[----:B------:R-:W-:-:S03]  /*1370*/  IADD3 R11, P0, RZ, -R30, RZ ;  /* 0x8000001eff0b7210 */ /* 0x000fc60007f1e0ff */
[----:B------:R-:W2:Y:S02]  /*1380*/  LDC R10, c[0x0][0x618] ;  /* 0x00018600ff0a7b82 */ /* 0x000ea40000000800 */
[----:B------:R-:W-:-:S04]  /*1390*/  IMAD.X R9, RZ, RZ, ~R2, P0 ;  /* 0x000000ffff097224 */ /* 0x000fc800000e0e02 */
[-C--:B------:R-:W-:Y:S02]  /*13a0*/  IMAD R2, R9, R28.reuse, RZ ;  /* 0x0000001c09027224 */ /* 0x080fe400078e02ff */
[----:B0-----:R-:W0:Y:S01]  /*13b0*/  LDC R13, c[0x0][0x608] ;  /* 0x00018200ff0d7b82 */ /* 0x001e220000000800 */
[----:B------:R-:W-:-:S04]  /*13c0*/  IMAD.WIDE.U32 R8, R11, R28, R18 ;  /* 0x0000001c0b087225 */ /* 0x000fc800078e0012 */
[----:B------:R-:W-:Y:S02]  /*13d0*/  IMAD R11, R11, R29, R2 ;  /* 0x0000001d0b0b7224 */ /* 0x000fe400078e0202 */
[----:B------:R-:W-:Y:S01]  /*13e0*/  IMAD.MOV.U32 R2, RZ, RZ, -0x1 ;  /* 0xffffffffff027424 */ /* 0x000fe200078e00ff */
[----:B------:R-:W3:Y:S01]  /*13f0*/  LDC R31, c[0x0][0x658] ;  /* 0x00019600ff1f7b82 */ /* 0x000ee20000000800 */
[----:B------:R-:W-:Y:S01]  /*1400*/  IMAD.IADD R9, R9, 0x1, R11 ;  /* 0x0000000109097824 */ /* 0x000fe200078e020b */
[----:B-1----:R-:W-:-:S04]  /*1410*/  ISETP.NE.U32.AND P0, PT, R32, RZ, PT ;  /* 0x000000ff2000720c */ /* 0x002fc80003f05070 */
[----:B------:R-:W-:Y:S02]  /*1420*/  ISETP.NE.AND.EX P0, PT, R33, RZ, PT, P0 ;  /* 0x000000ff2100720c */ /* 0x000fe40003f05300 */
[----:B------:R-:W1:Y:S01]  /*1430*/  LDC R29, c[0x0][0x600] ;  /* 0x00018000ff1d7b82 */ /* 0x000e620000000800 */
[-CC-:B--2---:R-:W-:Y:S02]  /*1440*/  SHF.R.U64 R27, R8, R10.reuse, R9.reuse ;  /* 0x0000000a081b7219 */ /* 0x184fe40000001209 */
[----:B------:R-:W-:-:S05]  /*1450*/  SHF.R.U32.HI R8, RZ, R10, R9 ;  /* 0x0000000aff087219 */ /* 0x000fca0000011609 */
[----:B------:R-:W2:Y:S01]  /*1460*/  LDC R22, c[0x0][0x648] ;  /* 0x00019200ff167b82 */ /* 0x000ea20000000800 */
[-CC-:B0-----:R-:W-:Y:S02]  /*1470*/  SHF.R.U64 R34, R27, R13.reuse, R8.reuse ;  /* 0x0000000d1b227219 */ /* 0x181fe40000001208 */
[----:B------:R-:W-:-:S05]  /*1480*/  SHF.R.U32.HI R8, RZ, R13, R8 ;  /* 0x0000000dff087219 */ /* 0x000fca0000011608 */
[----:B------:R-:W0:Y:S01]  /*1490*/  LDC R24, c[0x0][0x638] ;  /* 0x00018e00ff187b82 */ /* 0x000e220000000800 */
[-CC-:B---3--:R-:W-:Y:S02]  /*14a0*/  SHF.R.U64 R36, R34, R31.reuse, R8.reuse ;  /* 0x0000001f22247219 */ /* 0x188fe40000001208 */
[-C--:B------:R-:W-:Y:S02]  /*14b0*/  SHF.L.U32 R2, R2, R31.reuse, RZ ;  /* 0x0000001f02027219 */ /* 0x080fe400000006ff */
[----:B------:R-:W-:Y:S01]  /*14c0*/  SHF.R.U32.HI R9, RZ, R31, R8 ;  /* 0x0000001fff097219 */ /* 0x000fe20000011608 */
[----:B------:R-:W-:Y:S01]  /*14d0*/  IMAD.MOV.U32 R8, RZ, RZ, R36 ;  /* 0x000000ffff087224 */ /* 0x000fe200078e0024 */
[----:B------:R-:W-:Y:S01]  /*14e0*/  LOP3.LUT R15, RZ, R2, RZ, 0x33, !PT ;  /* 0x00000002ff0f7212 */ /* 0x000fe200078e33ff */
[----:B------:R-:W3:Y:S01]  /*14f0*/  LDC R28, c[0x0][0x610] ;  /* 0x00018400ff1c7b82 */ /* 0x000ee20000000800 */
[----:B------:R-:W-:Y:S05]  /*1500*/  @!P0 BRA `(.L_x_15) ;  /* 0x0000000000288947 */ /* 0x000fea0003800000 */
[----:B------:R-:W4:Y:S02]  /*1510*/  LDC R13, c[0x0][0x64c] ;  /* 0x00019300ff0d7b82 */ /* 0x000f240000000800 */
[----:B----4-:R-:W-:-:S05]  /*1520*/  IADD3 R13, P0, R36, R13, RZ ;  /* 0x0000000d240d7210 */ /* 0x010fca0007f1e0ff */
        /* <DEDUP_REMOVED lines=8> */
.L_x_15:
[----:B--2---:R-:W-:Y:S01]  /*15b0*/  SHF.R.U64 R7, R8, R22, R9 ;  /* 0x0000001608077219 */ /* 0x004fe20000001209 */
[----:B-1----:R-:W-:Y:S01]  /*15c0*/  VIADD R8, R29, 0xffffffff ;  /* 0xffffffff1d087836 */ /* 0x002fe20000000000 */
[----:B------:R-:W-:Y:S01]  /*15d0*/  SHF.L.U32 R2, R26, R31, RZ ;  /* 0x0000001f1a027219 */ /* 0x000fe200000006ff */
[----:B------:R-:W-:Y:S01]  /*15e0*/  @P1 IMAD R21, R25, R20, R6 ;  /* 0x0000001419151224 */ /* 0x000fe200078e0206 */
[----:B------:R-:W-:Y:S01]  /*15f0*/  LOP3.LUT R15, R34, R15, RZ, 0xc0, !PT ;  /* 0x0000000f220f7212 */ /* 0x000fe200078ec0ff */
[----:B------:R-:W-:Y:S01]  /*1600*/  IMAD.MOV R9, RZ, RZ, -R7 ;  /* 0x000000ffff097224 */ /* 0x000fe200078e0a07 */
[----:B------:R-:W-:-:S03]  /*1610*/  LOP3.LUT R8, R27, R8, RZ, 0xc0, !PT ;  /* 0x000000081b087212 */ /* 0x000fc600078ec0ff */
[----:B------:R-:W-:Y:S02]  /*1620*/  IMAD R6, R2, R7, R15 ;  /* 0x0000000702067224 */ /* 0x000fe400078e020f */
[----:B0-----:R-:W-:Y:S02]  /*1630*/  IMAD R2, R9, R24, R36 ;  /* 0x0000001809027224 */ /* 0x001fe400078e0224 */
[----:B---3--:R-:W-:Y:S02]  /*1640*/  IMAD R19, R6, R28, R21 ;  /* 0x0000001c06137224 */ /* 0x008fe400078e0215 */
[----:B------:R-:W-:Y:S02]  /*1650*/  IMAD R2, R2, R29, R8 ;  /* 0x0000001d02027224 */ /* 0x000fe400078e0208 */
[----:B------:R-:W-:-:S03]  /*1660*/  IMAD.MOV.U32 R6, RZ, RZ, 0x1 ;  /* 0x00000001ff067424 */ /* 0x000fc600078e00ff */
[----:B------:R-:W-:Y:S02]  /*1670*/  SEL R22, R2, R19, !P1 ;  /* 0x0000001302167207 */ /* 0x000fe40004800000 */
[----:B------:R-:W-:Y:S01]  /*1680*/  SEL R19, R19, R2, !P1 ;  /* 0x0000000213137207 */ /* 0x000fe20004800000 */
[----:B------:R-:W-:Y:S01]  /*1690*/  IMAD.MOV.U32 R2, RZ, RZ, R30 ;  /* 0x000000ffff027224 */ /* 0x000fe200078e001e */
[----:B------:R-:W-:-:S07]  /*16a0*/  PRMT R8, R6, 0x7610, R8 ;  /* 0x0000761006087816 */ /* 0x000fce0000000008 */
.L_x_13:
[----:B------:R-:W-:Y:S05]  /*16b0*/  @!P2 BRA `(.L_x_16) ;  /* 0x00000000000ca947 */ /* 0x000fea0003800000 */
[----:B------:R-:W-:Y:S01]  /*16c0*/  UCGABAR_WAIT ;  /* 0x0000000000007dc7 */ /* 0x000fe20008000000 */
[----:B------:R-:W-:Y:S01]  /*16d0*/  CCTL.IVALL ;  /* 0x00000000ff00798f */ /* 0x000fe20002000000 */
[----:B------:R-:W-:Y:S05]  /*16e0*/  BRA `(.L_x_17) ;  /* 0x0000000000047947 */ /* 0x000fea0003800000 */
.L_x_16:
[----:B------:R-:W-:Y:S06]  /*16f0*/  BAR.SYNC.DEFER_BLOCKING 0x0 ;  /* 0x0000000000007b1d */ /* 0x000fec0000010000 */
.L_x_17:
[----:B------:R-:W-:Y:S05]  /*1700*/  @!P4 BRA `(.L_x_18) ;  /* 0x00000070003cc947 */ /* 0x000fea0003800000 */
[----:B------:R-:W-:-:S13]  /*1710*/  ISETP.GT.U32.AND P0, PT, R35, 0x1, PT ;  /* 0x000000012300780c */ /* 0x000fda0003f04070 */
[----:B------:R-:W-:Y:S05]  /*1720*/  @P0 EXIT ;  /* 0x000000000000094d */ /* 0x000fea0003800000 */
.L_x_19:
[----:B------:R-:W-:-:S08]  /*1730*/  NOP ;  /* 0x0000000000007918 */ /* 0x000fd00000000000 */
[----:B------:R-:W1:Y:S02]  /*1740*/  USETMAXREG.TRY_ALLOC.CTAPOOL UP0, 0xe8 ;  /* 0x000000e8000079c8 */ /* 0x000e640008000600 */
[----:B-1----:R-:W-:-:S13]  /*1750*/  PLOP3.LUT P0, PT, PT, PT, UP0, 0x80, 0x0 ;  /* 0x000000000000781c */ /* 0x002fda0003f0f008 */
[----:B------:R-:W-:Y:S05]  /*1760*/  @!P0 BRA `(.L_x_19) ;  /* 0xfffffffc00f08947 */ /* 0x000fea000383ffff */
[----:B------:R-:W-:-:S13]  /*1770*/  LOP3.LUT P0, RZ, R8, 0xff, RZ, 0xc0, !PT ;  /* 0x000000ff08ff7812 */ /* 0x000fda000780c0ff */
[----:B------:R-:W-:Y:S05]  /*1780*/  @!P0 EXIT ;  /* 0x000000000000894d */ /* 0x000fea0003800000 */
[----:B------:R-:W1:Y:S01]  /*1790*/  S2UR UR4, SR_CgaCtaId ;  /* 0x00000000000479c3 */ /* 0x000e620000008800 */
[----:B------:R-:W-:Y:S01]  /*17a0*/  VIADD R14, R14, 0xffffffff ;  /* 0xffffffff0e0e7836 */ /* 0x000fe20000000000 */
[CC--:B------:R-:W-:Y:S01]  /*17b0*/  LEA.HI R4, R0.reuse, R3.reuse, RZ, 0x2 ;  /* 0x0000000300047211 */ /* 0x0c0fe200078f10ff */
[----:B------:R-:W-:Y:S01]  /*17c0*/  UMOV UR41, 0x400 ;  /* 0x0000040000297882 */ /* 0x000fe20000000000 */
[----:B------:R-:W-:Y:S01]  /*17d0*/  LEA.HI R0, R0, R3, RZ, 0x5 ;  /* 0x0000000300007211 */ /* 0x000fe200078f28ff */
[----:B------:R-:W-:Y:S01]  /*17e0*/  UISETP.LT.AND UP0, UPT, UR40, 0x1, UPT ;  /* 0x000000012800788c */ /* 0x000fe2000bf01270 */
[----:B------:R-:W-:Y:S01]  /*17f0*/  R2UR UR42, R14 ;  /* 0x000000000e2a72ca */ /* 0x000fe200000e0000 */
[----:B------:R-:W-:Y:S01]  /*1800*/  USHF.L.U32 UR44, UR40, 0x1, URZ ;  /* 0x00000001282c7899 */ /* 0x000fe2000800063f */
[--C-:B------:R-:W-:Y:S01]  /*1810*/  SHF.R.S32.HI R124, RZ, 0x2, R4.reuse ;  /* 0x00000002ff7c7819 */ /* 0x100fe20000011404 */
[----:B------:R-:W-:Y:S01]  /*1820*/  USEL UR43, UR40, 0x1, UP0 ;  /* 0x00000001282b7887 */ /* 0x000fe20008000000 */
[----:B------:R-:W-:-:S02]  /*1830*/  SHF.R.S32.HI R5, RZ, 0x1f, R4 ;  /* 0x0000001fff057819 */ /* 0x000fc40000011404 */
[----:B------:R-:W-:Y:S01]  /*1840*/  LOP3.LUT R126, R4, 0xfffffffc, RZ, 0xc0, !PT ;  /* 0xfffffffc047e7812 */ /* 0x000fe200078ec0ff */
[----:B------:R-:W-:Y:S01]  /*1850*/  UIADD3 UR43, -UR43, UR40, URZ ;  /* 0x000000282b2b7290 */ /* 0x000fe2000fffe13f */
[----:B------:R-:W-:Y:S02]  /*1860*/  LEA.HI R5, R5, R124, RZ, 0x3 ;  /* 0x0000007c05057211 */ /* 0x000fe400078f18ff */
[----:B------:R-:W-:Y:S01]  /*1870*/  ISETP.NE.AND P0, PT, R14, RZ, PT ;  /* 0x000000ff0e00720c */ /* 0x000fe20003f05270 */
[----:B------:R-:W-:Y:S01]  /*1880*/  IMAD.IADD R126, R3, 0x1, -R126 ;  /* 0x00000001037e7824 */ /* 0x000fe200078e0a7e */
[----:B------:R-:W-:Y:S01]  /*1890*/  LOP3.LUT R5, R5, 0xfffffff8, RZ, 0xc0, !PT ;  /* 0xfffffff805057812 */ /* 0x000fe200078ec0ff */
[----:B------:R-:W-:Y:S01]  /*18a0*/  USHF.L.U32 UR42, UR42, 0x3, URZ ;  /* 0x000000032a2a7899 */ /* 0x000fe2000800063f */
[----:B------:R-:W-:Y:S02]  /*18b0*/  LOP3.LUT R136, R16, 0x1, RZ, 0xfc, !PT ;  /* 0x0000000110887812 */ /* 0x000fe400078efcff */
[----:B------:R-:W-:Y:S01]  /*18c0*/  SEL R137, RZ, 0x1, P0 ;  /* 0x00000001ff897807 */ /* 0x000fe20000000000 */
[----:B------:R-:W-:Y:S01]  /*18d0*/  IMAD.IADD R124, R124, 0x1, -R5 ;  /* 0x000000017c7c7824 */ /* 0x000fe200078e0a05 */
[----:B-1----:R-:W-:Y:S01]  /*18e0*/  ULEA UR41, UR4, UR41, 0x18 ;  /* 0x0000002904297291 */ /* 0x002fe2000f8ec03f */
[----:B------:R-:W-:Y:S01]  /*18f0*/  SHF.R.S32.HI R5, RZ, 0x5, R0 ;  /* 0x00000005ff057819 */ /* 0x000fe20000011400 */
[----:B------:R-:W-:Y:S01]  /*1900*/  IMAD.U32 R128, RZ, RZ, UR42 ;  /* 0x0000002aff807e24 */ /* 0x000fe2000f8e00ff */
[----:B------:R-:W-:Y:S01]  /*1910*/  ULDC UR4, c[0x0][0x284] ;  /* 0x0000a10000047ab9 */ /* 0x000fe20000000800 */
[----:B------:R-:W-:Y:S01]  /*1920*/  UIADD3 UR45, UR41, 0x1d0, URZ ;  /* 0x000001d0292d7890 */ /* 0x000fe2000fffe03f */
[--C-:B------:R-:W-:Y:S01]  /*1930*/  SHF.R.S32.HI R125, RZ, 0x1f, R124.reuse ;  /* 0x0000001fff7d7819 */ /* 0x100fe2000001147c */
[----:B------:R-:W-:Y:S01]  /*1940*/  IMAD R131, R5, -0x10, -R124 ;  /* 0xfffffff005837824 */ /* 0x000fe200078e0a7c */
[----:B------:R-:W-:-:S02]  /*1950*/  LOP3.LUT R130, R128, 0x8, RZ, 0xc0, !PT ;  /* 0x0000000880827812 */ /* 0x000fc400078ec0ff */
[----:B------:R-:W-:Y:S01]  /*1960*/  LOP3.LUT R128, R128, 0x8, RZ, 0xc, !PT ;  /* 0x0000000880807812 */ /* 0x000fe200078e0cff */
[----:B------:R-:W-:Y:S01]  /*1970*/  IMAD.U32 R127, RZ, RZ, UR45 ;  /* 0x0000002dff7f7e24 */ /* 0x000fe2000f8e00ff */
[----:B------:R-:W-:Y:S01]  /*1980*/  LOP3.LUT R130, R130, 0x18, RZ, 0x3c, !PT ;  /* 0x0000001882827812 */ /* 0x000fe200078e3cff */
[----:B------:R-:W-:-:S04]  /*1990*/  IMAD.WIDE R124, R5, 0x10, R124 ;  /* 0x00000010057c7825 */ /* 0x000fc800078e027c */
[----:B------:R-:W-:Y:S02]  /*19a0*/  VIADD R129, R127, UR42 ;  /* 0x0000002a7f817c36 */ /* 0x000fe40008000000 */
[----:B------:R-:W-:-:S07]  /*19b0*/  VIADD R131, R131, UR4 ;  /* 0x0000000483837c36 */ /* 0x000fce0008000000 */
.L_x_231:
[----:B------:R-:W-:Y:S01]  /*19c0*/  SHF.L.U32 R0, R137, 0x1f, RZ ;  /* 0x0000001f89007819 */ /* 0x000fe200000006ff */
[----:B------:R-:W-:Y:S02]  /*19d0*/  ULDC UR4, c[0x0][0x28c] ;  /* 0x0000a30000047ab9 */ /* 0x000fe40000000800 */
[----:B------:R-:W-:Y:S01]  /*19e0*/  ISETP.LT.AND P1, PT, RZ, UR4, PT ;  /* 0x00000004ff007c0c */ /* 0x000fe2000bf21270 */
[----:B------:R-:W1:Y:S02]  /*19f0*/  SYNCS.PHASECHK.TRANS64.TRYWAIT P0, [R127+UR42], R0 ;  /* 0x000000007f0075a7 */ /* 0x000e64000800016a */
[----:B-1-34-:R-:W-:Y:S10]  /*1a00*/  @!P0 BRA `(.L_x_20) ;  /* 0x0000008800ec8947 */ /* 0x01aff40003800000 */
.L_x_277:
[----:B------:R-:W-:Y:S05]  /*1a10*/  @P1 BRA `(.L_x_21) ;  /* 0x0000000000401947 */ /* 0x000fea0003800000 */
[----:B-1----:R-:W-:Y:S01]  /*1a20*/  MOV R0, 0x0 ;  /* 0x0000000000007802 */ /* 0x002fe20000000f00 */
[----:B------:R-:W-:Y:S01]  /*1a30*/  ULDC.64 UR4, c[0x4][0x68] ;  /* 0x01001a0000047ab9 */ /* 0x000fe20000000a00 */
[----:B------:R-:W-:Y:S01]  /*1a40*/  ULDC.64 UR6, c[0x4][0x8] ;  /* 0x0100020000067ab9 */ /* 0x000fe20000000a00 */
[----:B------:R-:W-:Y:S01]  /*1a50*/  IMAD.U32 R4, RZ, RZ, UR4 ;  /* 0x00000004ff047e24 */ /* 0x000fe2000f8e00ff */
[----:B------:R1:W2:Y:S01]  /*1a60*/  LDC.64 R14, c[0x4][R0] ;  /* 0x01000000000e7b82 */ /* 0x0002a20000000a00 */
[----:B------:R-:W-:Y:S01]  /*1a70*/  IMAD.U32 R5, RZ, RZ, UR5 ;  /* 0x00000005ff057e24 */ /* 0x000fe2000f8e00ff */
[----:B------:R-:W-:Y:S01]  /*1a80*/  ULDC.64 UR4, c[0x4][0x70] ;  /* 0x01001c0000047ab9 */ /* 0x000fe20000000a00 */
[----:B------:R-:W-:Y:S02]  /*1a90*/  IMAD.U32 R10, RZ, RZ, UR6 ;  /* 0x00000006ff0a7e24 */ /* 0x000fe4000f8e00ff */
[----:B------:R-:W-:Y:S02]  /*1aa0*/  IMAD.U32 R6, RZ, RZ, UR4 ;  /* 0x00000004ff067e24 */ /* 0x000fe4000f8e00ff */
[----:B------:R-:W-:-:S02]  /*1ab0*/  IMAD.U32 R7, RZ, RZ, UR5 ;  /* 0x00000005ff077e24 */ /* 0x000fc4000f8e00ff */
[----:B------:R-:W-:Y:S02]  /*1ac0*/  IMAD.U32 R11, RZ, RZ, UR7 ;  /* 0x00000007ff0b7e24 */ /* 0x000fe4000f8e00ff */
[----:B------:R-:W-:Y:S02]  /*1ad0*/  IMAD.MOV.U32 R8, RZ, RZ, 0x1e1 ;  /* 0x000001e1ff087424 */ /* 0x000fe400078e00ff */
[----:B0-----:R-:W-:Y:S02]  /*1ae0*/  IMAD.MOV.U32 R12, RZ, RZ, 0x1 ;  /* 0x00000001ff0c7424 */ /* 0x001fe400078e00ff */
[----:B-1----:R-:W-:-:S07]  /*1af0*/  IMAD.MOV.U32 R13, RZ, RZ, RZ ;  /* 0x000000ffff0d7224 */ /* 0x002fce00078e00ff */
[----:B------:R-:W-:-:S07]  /*1b00*/  LEPC R20, `(.L_x_21) ;  /* 0x000000001014794e */ /* 0x000fce0000000000 */
[----:B--2--5:R-:W-:Y:S05]  /*1b10*/  CALL.ABS.NOINC R14 ;  /* 0x000000000e007343 */ /* 0x024fea0003c00000 */
.L_x_21:
[----:B------:R-:W-:-:S13]  /*1b20*/  ISETP.NE.AND P0, PT, R136, 0x3, PT ;  /* 0x000000038800780c */ /* 0x000fda0003f05270 */
[----:B------:R-:W-:Y:S05]  /*1b30*/  @!P0 BRA `(.L_x_22) ;  /* 0x0000000000048947 */ /* 0x000fea0003800000 */
[----:B------:R-:W-:Y:S01]  /*1b40*/  BPT.TRAP 0x1 ;  /* 0x000000040000795c */ /* 0x000fe20000300000 */
.L_x_22:
[----:B------:R-:W-:Y:S02]  /*1b50*/  IMAD.U32 R3, RZ, RZ, UR39 ;  /* 0x00000027ff037e24 */ /* 0x000fe4000f8e00ff */
[----:B-1----:R-:W-:-:S03]  /*1b60*/  IMAD.U32 R0, RZ, RZ, UR38 ;  /* 0x00000026ff007e24 */ /* 0x002fc6000f8e00ff */
[----:B------:R-:W-:Y:S02]  /*1b70*/  LEA R3, R3, UR41, 0x3 ;  /* 0x0000002903037c11 */ /* 0x000fe4000f8e18ff */
[----:B------:R-:W-:-:S04]  /*1b80*/  SHF.L.U32 R0, R0, 0x1f, RZ ;  /* 0x0000001f00007819 */ /* 0x000fc800000006ff */
[----:B------:R1:W2:Y:S01]  /*1b90*/  SYNCS.PHASECHK.TRANS64.TRYWAIT P1, [R3+URZ], R0 ;  /* 0x00000000030075a7 */ /* 0x0002a2000802017f */
[----:B------:R-:W-:Y:S05]  /*1ba0*/  @!P0 BRA `(.L_x_23) ;  /* 0x0000000000048947 */ /* 0x000fea0003800000 */
[----:B------:R-:W-:Y:S01]  /*1bb0*/  BPT.TRAP 0x1 ;  /* 0x000000040000795c */ /* 0x000fe20000300000 */
.L_x_23:
[----:B------:R-:W-:-:S05]  /*1bc0*/  IMAD.U32 R4, RZ, RZ, UR43 ;  /* 0x0000002bff047e24 */ /* 0x000fca000f8e00ff */
[----:B------:R-:W-:Y:S01]  /*1bd0*/  ISETP.GE.AND P2, PT, R4, 0x1, PT ;  /* 0x000000010400780c */ /* 0x000fe20003f46270 */
[----:B--2---:R-:W-:-:S12]  /*1be0*/  @P1 BRA `(.L_x_24) ;  /* 0x0000000000081947 */ /* 0x004fd80003800000 */
[----:B------:R-:W2:Y:S02]  /*1bf0*/  SYNCS.PHASECHK.TRANS64.TRYWAIT P1, [R3+URZ], R0 ;  /* 0x00000000030075a7 */ /* 0x000ea4000802017f */
[----:B--2---:R-:W-:Y:S05]  /*1c00*/  @!P1 BRA `(.L_x_25) ;  /* 0x0000008800809947 */ /* 0x004fea0003800000 */
.L_x_24:
[----:B------:R-:W-:Y:S05]  /*1c10*/  WARPSYNC.ALL ;  /* 0x0000000000007948 */ /* 0x000fea0003800000 */
[----:B------:R-:W-:Y:S01]  /*1c20*/  UIADD3 UR4, UR41, 0x300, URZ ;  /* 0x0000030029047890 */ /* 0x000fe2000fffe03f */
[----:B------:R-:W-:Y:S01]  /*1c30*/  WARPGROUP.ARRIVE ;  /* 0x00000000000079c5 */ /* 0x000fe20000000000 */
[----:B------:R-:W-:Y:S02]  /*1c40*/  UIADD3 UR5, UR41, 0xe300, URZ ;  /* 0x0000e30029057890 */ /* 0x000fe4000fffe03f */
[----:B------:R-:W-:Y:S02]  /*1c50*/  USHF.R.U32.HI UR4, URZ, 0x4, UR4 ;  /* 0x000000043f047899 */ /* 0x000fe40008011604 */
[----:B------:R-:W-:-:S02]  /*1c60*/  USHF.R.U32.HI UR5, URZ, 0x4, UR5 ;  /* 0x000000043f057899 */ /* 0x000fc40008011605 */
[----:B------:R-:W-:Y:S02]  /*1c70*/  ULOP3.LUT UR4, UR4, 0x3fff, URZ, 0xc0, !UPT ;  /* 0x00003fff04047892 */ /* 0x000fe4000f8ec03f */
[----:B------:R-:W-:Y:S02]  /*1c80*/  ULOP3.LUT UR5, UR5, 0x3fff, URZ, 0xc0, !UPT ;  /* 0x00003fff05057892 */ /* 0x000fe4000f8ec03f */
[----:B------:R-:W-:Y:S02]  /*1c90*/  ULOP3.LUT UR10, UR4, 0x10000, URZ, 0xfc, !UPT ;  /* 0x00010000040a7892 */ /* 0x000fe4000f8efc3f */
[----:B------:R-:W-:Y:S02]  /*1ca0*/  ULOP3.LUT UR9, UR5, 0x10000, URZ, 0xfc, !UPT ;  /* 0x0001000005097892 */ /* 0x000fe4000f8efc3f */
[----:B------:R-:W-:Y:S02]  /*1cb0*/  ULEA UR4, UR39, UR10, 0x7 ;  /* 0x0000000a27047291 */ /* 0x000fe4000f8e383f */
[----:B------:R-:W-:Y:S01]  /*1cc0*/  UIMAD UR6, UR39, 0x180, UR9 ;  /* 0x00000180270678a4 */ /* 0x000fe2000f8e0209 */
[----:B------:R-:W-:Y:S01]  /*1cd0*/  UMOV UR5, 0xc0000010 ;  /* 0xc000001000057882 */ /* 0x000fe20000000000 */
[----:B------:R-:W-:-:S07]  /*1ce0*/  UMOV UR7, 0xc0000010 ;  /* 0xc000001000077882 */ /* 0x000fce0000000000 */
[----:B------:R-:W-:Y:S03]  /*1cf0*/  HGMMA.64x192x16.F32.BF16 R24, gdesc[UR4], RZ, !UPT, gsb0 ;  /* 0x02e00000041879f0 */ /* 0x000fe6000c0018ff */
[----:B------:R-:W-:Y:S02]  /*1d00*/  WARPGROUP.DEPBAR.LE gsb0, 0x0 ;  /* 0x00008000000079c5 */ /* 0x000fe40000010000 */
[----:B------:R-:W-:Y:S05]  /*1d10*/  @!P2 BRA `(.L_x_26) ;  /* 0x0000000000b8a947 */ /* 0x000fea0003800000 */
[----:B------:R-:W-:Y:S01]  /*1d20*/  UIADD3 UR4, UR39, 0x1, URZ ;  /* 0x0000000127047890 */ /* 0x000fe2000fffe03f */
[----:B-12---:R-:W-:Y:S02]  /*1d30*/  IMAD.U32 R0, RZ, RZ, UR43 ;  /* 0x0000002bff007e24 */ /* 0x006fe4000f8e00ff */
[----:B------:R-:W-:Y:S01]  /*1d40*/  IMAD.U32 R3, RZ, RZ, UR39 ;  /* 0x00000027ff037e24 */ /* 0x000fe2000f8e00ff */
[----:B------:R-:W-:-:S04]  /*1d50*/  UISETP.NE.AND UP0, UPT, UR4, 0x1c, UPT ;  /* 0x0000001c0400788c */ /* 0x000fc8000bf05270 */
[----:B------:R-:W-:Y:S02]  /*1d60*/  USEL UR5, URZ, 0x1, UP0 ;  /* 0x000000013f057887 */ /* 0x000fe40008000000 */
[----:B------:R-:W-:Y:S02]  /*1d70*/  USEL UR8, UR4, URZ, UP0 ;  /* 0x0000003f04087287 */ /* 0x000fe40008000000 */
[----:B------:R-:W-:-:S06]  /*1d80*/  ULOP3.LUT UR5, UR38, UR5, URZ, 0x3c, !UPT ;  /* 0x0000000526057292 */ /* 0x000fcc000f8e3c3f */
[----:B------:R-:W-:-:S07]  /*1d90*/  IMAD.U32 R6, RZ, RZ, UR5 ;  /* 0x00000005ff067e24 */ /* 0x000fce000f8e00ff */
.L_x_33:
[----:B------:R-:W-:Y:S05]  /*1da0*/  @!P0 BRA `(.L_x_27) ;  /* 0x0000000000048947 */ /* 0x000fea0003800000 */
[----:B------:R-:W-:Y:S01]  /*1db0*/  BPT.TRAP 0x1 ;  /* 0x000000040000795c */ /* 0x000fe20000300000 */
.L_x_27:
[----:B------:R-:W-:Y:S01]  /*1dc0*/  ULEA UR4, UR8, UR41, 0x3 ;  /* 0x0000002908047291 */ /* 0x000fe2000f8e183f */
[----:B------:R-:W-:-:S08]  /*1dd0*/  SHF.L.U32 R4, R6, 0x1f, RZ ;  /* 0x0000001f06047819 */ /* 0x000fd000000006ff */
[----:B------:R1:W2:Y:S01]  /*1de0*/  SYNCS.PHASECHK.TRANS64.TRYWAIT P1, [UR4], R4 ;  /* 0x00000004ff0075a7 */ /* 0x0002a20008020144 */
[----:B------:R-:W-:Y:S05]  /*1df0*/  @!P0 BRA `(.L_x_28) ;  /* 0x0000000000048947 */ /* 0x000fea0003800000 */
[----:B------:R-:W-:Y:S01]  /*1e00*/  BPT.TRAP 0x1 ;  /* 0x000000040000795c */ /* 0x000fe20000300000 */
.L_x_28:
[----:B--2---:R-:W-:Y:S05]  /*1e10*/  @P1 BRA `(.L_x_29) ;  /* 0x0000000000081947 */ /* 0x004fea0003800000 */
[----:B------:R-:W2:Y:S02]  /*1e20*/  SYNCS.PHASECHK.TRANS64.TRYWAIT P1, [UR4], R4 ;  /* 0x00000004ff0075a7 */ /* 0x000ea40008020144 */
[----:B--2---:R-:W-:Y:S05]  /*1e30*/  @!P1 BRA `(.L_x_30) ;  /* 0x0000008800089947 */ /* 0x004fea0003800000 */
.L_x_29:
[----:B------:R-:W-:Y:S01]  /*1e40*/  ULEA UR4, UR8, UR10, 0x7 ;  /* 0x0000000a08047291 */ /* 0x000fe2000f8e383f */
[----:B------:R-:W-:Y:S01]  /*1e50*/  WARPGROUP.ARRIVE ;  /* 0x00000000000079c5 */ /* 0x000fe20000000000 */
[----:B------:R-:W-:Y:S01]  /*1e60*/  UIMAD UR6, UR8, 0x180, UR9 ;  /* 0x00000180080678a4 */ /* 0x000fe2000f8e0209 */
[----:B------:R-:W-:Y:S01]  /*1e70*/  UMOV UR5, 0xc0000010 ;  /* 0xc000001000057882 */ /* 0x000fe20000000000 */
[----:B------:R-:W-:-:S07]  /*1e80*/  UMOV UR7, 0xc0000010 ;  /* 0xc000001000077882 */ /* 0x000fce0000000000 */
[----:B------:R-:W-:Y:S03]  /*1e90*/  HGMMA.64x192x16.F32.BF16 R24, gdesc[UR4], R24, gsb0 ;  /* 0x02e00000041879f0 */ /* 0x000fe60008001818 */
[----:B------:R-:W-:Y:S02]  /*1ea0*/  WARPGROUP.DEPBAR.LE gsb0, 0x0 ;  /* 0x00008000000079c5 */ /* 0x000fe40000010000 */
[----:B------:R-:W-:Y:S05]  /*1eb0*/  @!P0 BRA `(.L_x_31) ;  /* 0x0000000000048947 */ /* 0x000fea0003800000 */
[----:B------:R-:W-:Y:S01]  /*1ec0*/  BPT.TRAP 0x1 ;  /* 0x000000040000795c */ /* 0x000fe20000300000 */
.L_x_31:
[----:B------:R-:W-:-:S13]  /*1ed0*/  ISETP.NE.AND P1, PT, R121, RZ, PT ;  /* 0x000000ff7900720c */ /* 0x000fda0003f25270 */
[----:B-12---:R-:W-:-:S05]  /*1ee0*/  @P1 LEA R4, R3, UR41, 0x3 ;  /* 0x0000002903041c11 */ /* 0x006fca000f8e18ff */
[----:B------:R-:W-:-:S05]  /*1ef0*/  @P1 VIADD R5, R4, 0xe0 ;  /* 0x000000e004051836 */ /* 0x000fca0000000000 */
[----:B------:R-:W-:-:S04]  /*1f00*/  @P1 PRMT R5, R120, 0x654, R5 ;  /* 0x0000065478051816 */ /* 0x000fc80000000005 */
[----:B------:R1:W-:Y:S01]  /*1f10*/  @P1 SYNCS.ARRIVE.TRANS64.RED.A1T0 RZ, [R5+URZ], RZ ;  /* 0x000000ff05ff19a7 */ /* 0x0003e2000810043f */
[----:B------:R-:W-:-:S13]  /*1f20*/  ISETP.GT.U32.AND P1, PT, R16, 0x1, PT ;  /* 0x000000011000780c */ /* 0x000fda0003f24070 */
[----:B-1----:R-:W-:Y:S05]  /*1f30*/  @P1 BRA `(.L_x_32) ;  /* 0x0000000000041947 */ /* 0x002fea0003800000 */
[----:B------:R-:W-:Y:S01]  /*1f40*/  BPT.TRAP 0x1 ;  /* 0x000000040000795c */ /* 0x000fe20000300000 */
.L_x_32:
[----:B------:R-:W-:Y:S01]  /*1f50*/  UIADD3 UR8, UR8, 0x1, URZ ;  /* 0x0000000108087890 */ /* 0x000fe2000fffe03f */
[C---:B------:R-:W-:Y:S01]  /*1f60*/  ISETP.GT.AND P2, PT, R0.reuse, 0x1, PT ;  /* 0x000000010000780c */ /* 0x040fe20003f44270 */
[----:B------:R-:W-:Y:S02]  /*1f70*/  VIADD R3, R3, 0x1 ;  /* 0x0000000103037836 */ /* 0x000fe40000000000 */
[----:B------:R-:W-:Y:S01]  /*1f80*/  UISETP.NE.AND UP0, UPT, UR8, 0x1c, UPT ;  /* 0x0000001c0800788c */ /* 0x000fe2000bf05270 */
[----:B------:R-:W-:Y:S02]  /*1f90*/  VIADD R0, R0, 0xffffffff ;  /* 0xffffffff00007836 */ /* 0x000fe40000000000 */
[C---:B------:R-:W-:Y:S01]  /*1fa0*/  ISETP.NE.AND P1, PT, R3.reuse, 0x1c, PT ;  /* 0x0000001c0300780c */ /* 0x040fe20003f25270 */
[----:B------:R-:W-:Y:S02]  /*1fb0*/  USEL UR4, URZ, 0x1, UP0 ;  /* 0x000000013f047887 */ /* 0x000fe40008000000 */
[----:B------:R-:W-:Y:S01]  /*1fc0*/  USEL UR8, UR8, URZ, UP0 ;  /* 0x0000003f08087287 */ /* 0x000fe20008000000 */
[----:B------:R-:W-:-:S03]  /*1fd0*/  SEL R3, R3, RZ, P1 ;  /* 0x000000ff03037207 */ /* 0x000fc60000800000 */
[----:B------:R-:W-:Y:S01]  /*1fe0*/  LOP3.LUT R6, R6, UR4, RZ, 0x3c, !PT ;  /* 0x0000000406067c12 */ /* 0x000fe2000f8e3cff */
[----:B------:R-:W-:Y:S07]  /*1ff0*/  @P2 BRA `(.L_x_33) ;  /* 0xfffffffc00682947 */ /* 0x000fee000383ffff */
.L_x_26:
[----:B-12---:R-:W1:Y:S01]  /*2000*/  LDC R0, c[0x0][0x28c] ;  /* 0x0000a300ff007b82 */ /* 0x006e620000000800 */
[----:B------:R2:W-:Y:S01]  /*2010*/  SYNCS.ARRIVE.TRANS64.A1T0 RZ, [R128+UR45], RZ ;  /* 0x000000ff80ff79a7 */ /* 0x0005e2000810002d */
[----:B-1----:R-:W-:-:S13]  /*2020*/  ISETP.GE.AND P1, PT, R0, 0x1, PT ;  /* 0x000000010000780c */ /* 0x002fda0003f26270 */
[----:B--2---:R-:W-:Y:S05]  /*2030*/  @!P1 BRA `(.L_x_34) ;  /* 0x0000000000449947 */ /* 0x004fea0003800000 */
[----:B------:R-:W-:Y:S05]  /*2040*/  @!P0 BRA `(.L_x_35) ;  /* 0x0000000000048947 */ /* 0x000fea0003800000 */
[----:B------:R-:W-:Y:S01]  /*2050*/  BPT.TRAP 0x1 ;  /* 0x000000040000795c */ /* 0x000fe20000300000 */
.L_x_35:
[----:B------:R-:W-:-:S13]  /*2060*/  ISETP.NE.AND P0, PT, R121, RZ, PT ;  /* 0x000000ff7900720c */ /* 0x000fda0003f05270 */
[----:B------:R-:W-:-:S05]  /*2070*/  VOTEU.ANY UP0, P0 ;  /* 0x00000000003f7886 */ /* 0x000fca0000000100 */
[----:B------:R-:W-:-:S06]  /*2080*/  @UP0 UIADD3 UR4, UR43, UR39, URZ ;  /* 0x000000272b040290 */ /* 0x000fcc000fffe03f */
[----:B------:R-:W-:Y:S02]  /*2090*/  IMAD.U32 R4, RZ, RZ, UR4 ;  /* 0x00000004ff047e24 */ /* 0x000fe4000f8e00ff */
[----:B------:R-:W-:-:S03]  /*20a0*/  IMAD.U32 R3, RZ, RZ, UR4 ;  /* 0x00000004ff037e24 */ /* 0x000fc6000f8e00ff */
[----:B------:R-:W-:-:S05]  /*20b0*/  @P0 SHF.R.U32.HI R4, RZ, 0x2, R4 ;  /* 0x00000002ff040819 */ /* 0x000fca0000011604 */
[----:B------:R-:W-:-:S04]  /*20c0*/  @P0 IMAD.WIDE.U32 R4, R4, 0x24924925, RZ ;  /* 0x2492492504040825 */ /* 0x000fc800078e00ff */
[----:B------:R-:W-:-:S05]  /*20d0*/  @P0 IMAD R4, R5, -0x1c, R3 ;  /* 0xffffffe405040824 */ /* 0x000fca00078e0203 */
[----:B------:R-:W-:-:S05]  /*20e0*/  @P0 LEA R4, R4, UR41, 0x3 ;  /* 0x0000002904040c11 */ /* 0x000fca000f8e18ff */
[----:B------:R-:W-:-:S05]  /*20f0*/  @P0 VIADD R3, R4, 0xe0 ;  /* 0x000000e004030836 */ /* 0x000fca0000000000 */
[----:B------:R-:W-:-:S04]  /*2100*/  @P0 PRMT R3, R120, 0x654, R3 ;  /* 0x0000065478030816 */ /* 0x000fc80000000003 */
[----:B------:R1:W-:Y:S01]  /*2110*/  @P0 SYNCS.ARRIVE.TRANS64.RED.A1T0 RZ, [R3+URZ], RZ ;  /* 0x000000ff03ff09a7 */ /* 0x0003e2000810043f */
[----:B------:R-:W-:-:S13]  /*2120*/  ISETP.GT.U32.AND P0, PT, R16, 0x1, PT ;  /* 0x000000011000780c */ /* 0x000fda0003f04070 */
[----:B-1----:R-:W-:Y:S05]  /*2130*/  @P0 BRA `(.L_x_34) ;  /* 0x0000000000040947 */ /* 0x002fea0003800000 */
[----:B------:R-:W-:Y:S01]  /*2140*/  BPT.TRAP 0x1 ;  /* 0x000000040000795c */ /* 0x000fe20000300000 */
.L_x_34:
[----:B------:R-:W-:Y:S01]  /*2150*/  SHF.L.U32 R0, R137, 0x1f, RZ ;  /* 0x0000001f89007819 */ /* 0x000fe200000006ff */
[----:B------:R-:W-:Y:S01]  /*2160*/  UIADD3 UR39, UR44, UR39, URZ ;  /* 0x000000272c277290 */ /* 0x000fe2000fffe03f */
[----:B------:R-:W1:Y:S01]  /*2170*/  LDC R7, c[0x0][0x288] ;  /* 0x0000a200ff077b82 */ /* 0x000e620000000800 */
[----:B------:R-:W-:Y:S01]  /*2180*/  UISETP.GE.U32.AND UP1, UPT, UR44, 0x1c, UPT ;  /* 0x0000001c2c00788c */ /* 0x000fe2000bf26070 */
[----:B------:R-:W-:Y:S01]  /*2190*/  IMAD.SHL.U32 R8, R126, 0x2, RZ ;  /* 0x000000027e087824 */ /* 0x000fe200078e00ff */
[----:B------:R-:W-:Y:S02]  /*21a0*/  UISETP.GT.U32.AND UP0, UPT, UR39, 0x1b, UPT ;  /* 0x0000001b2700788c */ /* 0x000fe4000bf04070 */
[----:B------:R-:W-:Y:S02]  /*21b0*/  USHF.R.U32.HI UR4, URZ, 0x2, UR39 ;  /* 0x000000023f047899 */ /* 0x000fe40008011627 */
[----:B------:R-:W-:Y:S01]  /*21c0*/  UISETP.LT.U32.AND UP0, UPT, UR44, 0x1c, UP0 ;  /* 0x0000001c2c00788c */ /* 0x000fe20008701070 */
[----:B------:R-:W2:Y:S01]  /*21d0*/  SYNCS.PHASECHK.TRANS64.TRYWAIT P0, [R127+UR42+0x10], R0 ;  /* 0x000010007f0075a7 */ /* 0x000ea2000800016a */
[----:B------:R-:W-:Y:S01]  /*21e0*/  UIMAD.WIDE.U32 UR4, UR4, 0x24924925, URZ ;  /* 0x24924925040478a5 */ /* 0x000fe2000f8e003f */
[----:B------:R-:W-:Y:S01]  /*21f0*/  SHF.R.S32.HI R9, RZ, 0x1f, R8 ;  /* 0x0000001fff097819 */ /* 0x000fe20000011408 */
[----:B------:R-:W-:-:S02]  /*2200*/  USEL UR6, URZ, 0x1, !UP0 ;  /* 0x000000013f067887 */ /* 0x000fc4000c000000 */
[----:B------:R-:W-:Y:S02]  /*2210*/  UIMAD UR39, UR5, -0x1c, UR39 ;  /* 0xffffffe4052778a4 */ /* 0x000fe4000f8e0227 */
[----:B------:R-:W-:-:S04]  /*2220*/  ULOP3.LUT UR38, UR38, UR6, URZ, 0x3c, !UPT ;  /* 0x0000000626267292 */ /* 0x000fc8000f8e3c3f */
[----:B------:R-:W-:Y:S01]  /*2230*/  @UP1 ULOP3.LUT UR38, UR38, 0x1, UR5, 0x78, !UPT ;  /* 0x0000000126261892 */ /* 0x000fe2000f8e7805 */
[----:B-12---:R-:W-:Y:S11]  /*2240*/  @!P0 BRA `(.L_x_36) ;  /* 0x00000084001c8947 */ /* 0x006ff60003800000 */
.L_x_278:
[----:B------:R-:W-:Y:S01]  /*2250*/  IMAD.SHL.U32 R6, R19, 0x40, RZ ;  /* 0x0000004013067824 */ /* 0x000fe200078e00ff */
[----:B------:R-:W-:Y:S01]  /*2260*/  ULDC UR6, c[0x0][0x284] ;  /* 0x0000a10000067ab9 */ /* 0x000fe20000000800 */
[----:B0-----:R-:W-:Y:S01]  /*2270*/  IMAD R12, R22, 0xc0, RZ ;  /* 0x000000c0160c7824 */ /* 0x001fe200078e02ff */
[----:B------:R-:W-:Y:S01]  /*2280*/  SHF.R.S32.HI R133, RZ, 0x1f, R2 ;  /* 0x0000001fff857819 */ /* 0x000fe20000011402 */
[----:B------:R-:W-:Y:S01]  /*2290*/  ULDC.64 UR4, c[0x0][0x5d0] ;  /* 0x0001740000047ab9 */ /* 0x000fe20000000a00 */
[----:B------:R-:W-:Y:S01]  /*22a0*/  ISETP.GE.AND P0, PT, R6, UR6, PT ;  /* 0x0000000606007c0c */ /* 0x000fe2000bf06270 */
[----:B------:R-:W-:Y:S01]  /*22b0*/  IMAD.WIDE.U32 R4, R2, UR4, R8 ;  /* 0x0000000402047c25 */ /* 0x000fe2000f8e0008 */
[----:B------:R-:W-:Y:S02]  /*22c0*/  SHF.R.S32.HI R13, RZ, 0x1f, R12 ;  /* 0x0000001fff0d7819 */ /* 0x000fe4000001140c */
[C---:B------:R-:W-:Y:S01]  /*22d0*/  ISETP.GE.OR P0, PT, R12.reuse, R7, P0 ;  /* 0x000000070c00720c */ /* 0x040fe20000706670 */
[----:B------:R-:W-:Y:S01]  /*22e0*/  IMAD R3, R133, UR4, RZ ;  /* 0x0000000485037c24 */ /* 0x000fe2000f8e02ff */
[----:B------:R-:W-:-:S03]  /*22f0*/  IADD3 R4, P1, R12, R4, RZ ;  /* 0x000000040c047210 */ /* 0x000fc60007f3e0ff */
[----:B------:R-:W-:-:S05]  /*2300*/  IMAD R3, R2, UR5, R3 ;  /* 0x0000000502037c24 */ /* 0x000fca000f8e0203 */
[----:B------:R-:W-:-:S03]  /*2310*/  IADD3.X R5, R13, R5, R3, P1, !PT ;  /* 0x000000050d057210 */ /* 0x000fc60000ffe403 */
[----:B------:R-:W-:Y:S05]  /*2320*/  @P0 BRA `(.L_x_37) ;  /* 0x0000005c00840947 */ /* 0x000fea0003800000 */
[----:B------:R-:W0:Y:S01]  /*2330*/  LDC.64 R10, c[0x0][0x5c8] ;  /* 0x00017200ff0a7b82 */ /* 0x000e220000000a00 */
[----:B-----5:R-:W-:Y:S01]  /*2340*/  FSETP.NEU.AND P0, PT, R123, RZ, PT ;  /* 0x000000ff7b00720b */ /* 0x020fe20003f0d000 */
[----:B------:R-:W-:Y:S01]  /*2350*/  IMAD R3, R126, -0x2, R7 ;  /* 0xfffffffe7e037824 */ /* 0x000fe200078e0207 */
[----:B------:R-:W-:Y:S01]  /*2360*/  BSSY B0, `(.L_x_37) ;  /* 0x00005dd000007945 */ /* 0x000fe20003800000 */
[----:B------:R-:W-:-:S04]  /*2370*/  IMAD.WIDE R138, R19, 0x40, R124 ;  /* 0x00000040138a7825 */ /* 0x000fc800078e027c */
[----:B-1----:R-:W-:Y:S02]  /*2380*/  IMAD.IADD R0, R3, 0x1, -R12 ;  /* 0x0000000103007824 */ /* 0x002fe400078e0a0c */
[----:B------:R-:W-:-:S03]  /*2390*/  IMAD.IADD R3, R131, 0x1, -R6 ;  /* 0x0000000183037824 */ /* 0x000fc600078e0a06 */
[----:B------:R-:W-:-:S04]  /*23a0*/  ISETP.GT.AND P2, PT, R0, RZ, PT ;  /* 0x000000ff0000720c */ /* 0x000fc80003f44270 */
[----:B------:R-:W-:Y:S01]  /*23b0*/  ISETP.GT.AND P1, PT, R3, RZ, P2 ;  /* 0x000000ff0300720c */ /* 0x000fe20001724270 */
[-C--:B0-----:R-:W-:Y:S02]  /*23c0*/  IMAD R6, R139, R10.reuse, RZ ;  /* 0x0000000a8b067224 */ /* 0x081fe400078e02ff */
[----:B------:R-:W-:-:S04]  /*23d0*/  IMAD.WIDE.U32 R140, R138, R10, R4 ;  /* 0x0000000a8a8c7225 */ /* 0x000fc800078e0004 */
[----:B------:R-:W-:-:S04]  /*23e0*/  IMAD R5, R138, R11, R6 ;  /* 0x0000000b8a057224 */ /* 0x000fc800078e0206 */
[----:B------:R-:W-:Y:S01]  /*23f0*/  IMAD.IADD R145, R141, 0x1, R5 ;  /* 0x000000018d917824 */ /* 0x000fe200078e0205 */
[----:B------:R-:W-:Y:S06]  /*2400*/  @!P0 BRA `(.L_x_38) ;  /* 0x0000004000588947 */ /* 0x000fec0003800000 */
[----:B------:R-:W0:Y:S01]  /*2410*/  LDC.64 R20, c[0x0][0x5b8] ;  /* 0x00016e00ff147b82 */ /* 0x000e220000000a00 */
[----:B------:R-:W-:-:S07]  /*2420*/  ULDC.64 UR4, c[0x0][0x5c0] ;  /* 0x0001700000047ab9 */ /* 0x000fce0000000a00 */
[----:B------:R-:W1:Y:S08]  /*2430*/  LDC.64 R142, c[0x0][0x5b0] ;  /* 0x00016c00ff8e7b82 */ /* 0x000e700000000a00 */
[----:B------:R-:W2:Y:S01]  /*2440*/  LDC.64 R14, c[0x0][0x5a8] ;  /* 0x00016a00ff0e7b82 */ /* 0x000ea20000000a00 */
[-C--:B0-----:R-:W-:Y:S02]  /*2450*/  IMAD R6, R133, R20.reuse, RZ ;  /* 0x0000001485067224 */ /* 0x081fe400078e02ff */
[----:B------:R-:W-:-:S04]  /*2460*/  IMAD.WIDE.U32 R4, R2, R20, R8 ;  /* 0x0000001402047225 */ /* 0x000fc800078e0008 */
[----:B------:R-:W-:Y:S01]  /*2470*/  IMAD R141, R2, R21, R6 ;  /* 0x00000015028d7224 */ /* 0x000fe200078e0206 */
[----:B------:R-:W-:Y:S01]  /*2480*/  IADD3 R132, P0, R12, R4, RZ ;  /* 0x000000040c847210 */ /* 0x000fe20007f1e0ff */
[----:B-1----:R-:W-:-:S03]  /*2490*/  IMAD R4, R139, R142, RZ ;  /* 0x0000008e8b047224 */ /* 0x002fc600078e02ff */
[----:B------:R-:W-:Y:S01]  /*24a0*/  IADD3.X R133, R13, R5, R141, P0, !PT ;  /* 0x000000050d857210 */ /* 0x000fe200007fe48d */
[C---:B------:R-:W-:Y:S02]  /*24b0*/  IMAD R21, R138.reuse, R143, R4 ;  /* 0x0000008f8a157224 */ /* 0x040fe400078e0204 */
[----:B------:R-:W-:-:S04]  /*24c0*/  IMAD.WIDE.U32 R4, R138, R142, R132 ;  /* 0x0000008e8a047225 */ /* 0x000fc800078e0084 */
[----:B------:R-:W-:Y:S01]  /*24d0*/  IMAD.IADD R5, R5, 0x1, R21 ;  /* 0x0000000105057824 */ /* 0x000fe200078e0215 */
[----:B--2---:R-:W-:-:S04]  /*24e0*/  LEA R6, P0, R4, R14, 0x1 ;  /* 0x0000000e04067211 */ /* 0x004fc800078008ff */
[----:B------:R-:W-:-:S05]  /*24f0*/  LEA.HI.X R7, R4, R15, R5, 0x1, P0 ;  /* 0x0000000f04077211 */ /* 0x000fca00000f0c05 */
[----:B------:R0:W2:Y:S01]  /*2500*/  @P1 LDG.E.LTC128B.U16 R19, desc[UR36][R6.64] ;  /* 0x0000002406131981 */ /* 0x0000a2000c1e1520 */
[----:B------:R-:W-:Y:S01]  /*2510*/  IMAD.WIDE.U32 R4, R138, R142, R12 ;  /* 0x0000008e8a047225 */ /* 0x000fe200078e000c */
[----:B------:R-:W-:Y:S02]  /*2520*/  BSSY B1, `(.L_x_39) ;  /* 0x0000014000017945 */ /* 0x000fe40003800000 */
[----:B------:R-:W-:-:S04]  /*2530*/  IADD3 R134, P0, R8, R4, RZ ;  /* 0x0000000408867210 */ /* 0x000fc80007f1e0ff */
[----:B------:R-:W-:-:S03]  /*2540*/  IADD3.X R135, R9, R21, R5, P0, !PT ;  /* 0x0000001509877210 */ /* 0x000fc600007fe405 */
[----:B------:R-:W-:-:S04]  /*2550*/  IMAD.WIDE.U32 R134, R2, R20, R134 ;  /* 0x0000001402867225 */ /* 0x000fc800078e0086 */
[----:B0-----:R-:W-:Y:S01]  /*2560*/  IMAD.IADD R7, R141, 0x1, R135 ;  /* 0x000000018d077824 */ /* 0x001fe200078e0287 */
[----:B------:R-:W-:Y:S02]  /*2570*/  LEA R6, P4, R134, R14, 0x1 ;  /* 0x0000000e86067211 */ /* 0x000fe400078808ff */
[----:B------:R-:W-:Y:S02]  /*2580*/  SHF.L.U64.HI R135, R142, 0x3, R143 ;  /* 0x000000038e877819 */ /* 0x000fe4000001028f */
[----:B------:R-:W-:Y:S01]  /*2590*/  LEA.HI.X R7, R134, R15, R7, 0x1, P4 ;  /* 0x0000000f86077211 */ /* 0x000fe200020f0c07 */
[----:B------:R-:W-:Y:S02]  /*25a0*/  IMAD.SHL.U32 R134, R142, 0x8, RZ ;  /* 0x000000088e867824 */ /* 0x000fe400078e00ff */
[----:B--2---:R-:W-:-:S04]  /*25b0*/  IMAD.U32 R4, R19, 0x10000, RZ ;  /* 0x0001000013047824 */ /* 0x004fc800078e00ff */
[----:B------:R-:W-:Y:S01]  /*25c0*/  FMUL R5, R4, R123 ;  /* 0x0000007b04057220 */ /* 0x000fe20000400000 */
[----:B------:R-:W-:-:S03]  /*25d0*/  LEA R4, P0, R140, UR4, 0x1 ;  /* 0x000000048c047c11 */ /* 0x000fc6000f8008ff */
[----:B------:R-:W-:Y:S01]  /*25e0*/  FFMA R24, R24, R122, R5 ;  /* 0x0000007a18187223 */ /* 0x000fe20000000005 */
[----:B------:R-:W-:Y:S02]  /*25f0*/  LEA.HI.X R5, R140, UR5, R145, 0x1, P0 ;  /* 0x000000058c057c11 */ /* 0x000fe400080f0c91 */
[----:B------:R-:W-:Y:S02]  /*2600*/  ISETP.GT.AND P0, PT, R0, 0x1, PT ;  /* 0x000000010000780c */ /* 0x000fe40003f04270 */
[----:B------:R-:W-:Y:S02]  /*2610*/  F2FP.BF16.F32.PACK_AB R24, RZ, R24 ;  /* 0x00000018ff18723e */ /* 0x000fe400000010ff */
[----:B------:R-:W-:-:S03]  /*2620*/  ISETP.GT.AND P3, PT, R3, RZ, P0 ;  /* 0x000000ff0300720c */ /* 0x000fc60000764270 */
[----:B------:R0:W-:Y:S10]  /*2630*/  @P1 STG.E.U16 desc[UR36][R4.64], R24 ;  /* 0x0000001804001986 */ /* 0x0001f4000c101524 */
[----:B------:R-:W-:Y:S05]  /*2640*/  @!P3 BRA `(.L_x_40) ;  /* 0x000000000004b947 */ /* 0x000fea0003800000 */
[----:B------:R1:W5:Y:S02]  /*2650*/  LDG.E.LTC128B.U16 R19, desc[UR36][R6.64+0x2] ;  /* 0x0000022406137981 */ /* 0x000364000c1e1520 */
.L_x_40:
[----:B------:R-:W-:Y:S05]  /*2660*/  BSYNC B1 ;  /* 0x0000000000017941 */ /* 0x000fea0003800000 */
.L_x_39:
[----:B------:R-:W-:Y:S01]  /*2670*/  IMAD.WIDE.U32 R134, R138, R142, R134 ;  /* 0x0000008e8a867225 */ /* 0x000fe200078e0086 */
[----:B------:R-:W-:-:S03]  /*2680*/  ISETP.GT.AND P2, PT, R3, 0x8, P2 ;  /* 0x000000080300780c */ /* 0x000fc60001744270 */
[----:B-----5:R-:W-:Y:S02]  /*2690*/  IMAD.U32 R22, R19, 0x10000, RZ ;  /* 0x0001000013167824 */ /* 0x020fe400078e00ff */
[----:B------:R-:W-:Y:S01]  /*26a0*/  IMAD.IADD R135, R21, 0x1, R135 ;  /* 0x0000000115877824 */ /* 0x000fe200078e0287 */
[----:B------:R-:W-:Y:S01]  /*26b0*/  IADD3 R21, P1, R132, R134, RZ ;  /* 0x0000008684157210 */ /* 0x000fe20007f3e0ff */
[----:B------:R-:W-:-:S04]  /*26c0*/  FMUL R22, R22, R123 ;  /* 0x0000007b16167220 */ /* 0x000fc80000400000 */
[----:B------:R-:W-:Y:S01]  /*26d0*/  FFMA R22, R25, R122, R22 ;  /* 0x0000007a19167223 */ /* 0x000fe20000000016 */
[----:B------:R-:W-:Y:S01]  /*26e0*/  IMAD.X R132, R135, 0x1, R133, P1 ;  /* 0x0000000187847824 */ /* 0x000fe200008e0685 */
[----:B0-----:R-:W-:-:S03]  /*26f0*/  LEA R24, P1, R21, R14, 0x1 ;  /* 0x0000000e15187211 */ /* 0x001fc600078208ff */
[----:B------:R-:W-:Y:S02]  /*2700*/  F2FP.BF16.F32.PACK_AB R22, RZ, R22 ;  /* 0x00000016ff16723e */ /* 0x000fe400000010ff */
[----:B------:R-:W-:-:S03]  /*2710*/  LEA.HI.X R25, R21, R15, R132, 0x1, P1 ;  /* 0x0000000f15197211 */ /* 0x000fc600008f0c84 */
[----:B------:R0:W-:Y:S04]  /*2720*/  @P3 STG.E.U16 desc[UR36][R4.64+0x2], R22 ;  /* 0x0000021604003986 */ /* 0x0001e8000c101524 */
[----:B------:R-:W2:Y:S01]  /*2730*/  @P2 LDG.E.LTC128B.U16 R19, desc[UR36][R24.64] ;  /* 0x0000002418132981 */ /* 0x000ea2000c1e1520 */
[----:B------:R-:W-:Y:S01]  /*2740*/  IADD3 R8, P1, P3, R8, R134, R12 ;  /* 0x0000008608087210 */ /* 0x000fe20007b3e00c */
[----:B------:R-:W-:Y:S01]  /*2750*/  BSSY B1, `(.L_x_41) ;  /* 0x0000011000017945 */ /* 0x000fe20003800000 */
[C---:B------:R-:W-:Y:S02]  /*2760*/  SHF.L.U64.HI R11, R10.reuse, 0x4, R11 ;  /* 0x000000040a0b7819 */ /* 0x040fe4000001020b */
[----:B------:R-:W-:Y:S02]  /*2770*/  IADD3.X R9, R9, R135, R13, P1, P3 ;  /* 0x0000008709097210 */ /* 0x000fe40000fe640d */
[----:B------:R-:W-:-:S02]  /*2780*/  LEA R10, P1, R10, R4, 0x4 ;  /* 0x000000040a0a7211 */ /* 0x000fc400078220ff */
[----:B------:R-:W-:Y:S01]  /*2790*/  ISETP.GT.AND P0, PT, R3, 0x8, P0 ;  /* 0x000000080300780c */ /* 0x000fe20000704270 */
[----:B------:R-:W-:-:S04]  /*27a0*/  IMAD.WIDE.U32 R20, R2, R20, R8 ;  /* 0x0000001402147225 */ /* 0x000fc800078e0008 */
[----:B------:R-:W-:Y:S01]  /*27b0*/  IMAD.X R11, R11, 0x1, R5, P1 ;  /* 0x000000010b0b7824 */ /* 0x000fe200008e0605 */
[----:B------:R-:W-:Y:S01]  /*27c0*/  LEA R8, P3, R20, R14, 0x1 ;  /* 0x0000000e14087211 */ /* 0x000fe200078608ff */
[----:B------:R-:W-:-:S05]  /*27d0*/  IMAD.IADD R2, R141, 0x1, R21 ;  /* 0x000000018d027824 */ /* 0x000fca00078e0215 */
[----:B------:R-:W-:Y:S01]  /*27e0*/  LEA.HI.X R9, R20, R15, R2, 0x1, P3 ;  /* 0x0000000f14097211 */ /* 0x000fe200018f0c02 */
[----:B--2---:R-:W-:-:S04]  /*27f0*/  IMAD.U32 R12, R19, 0x10000, RZ ;  /* 0x00010000130c7824 */ /* 0x004fc800078e00ff */
[----:B------:R-:W-:-:S04]  /*2800*/  FMUL R13, R12, R123 ;  /* 0x0000007b0c0d7220 */ /* 0x000fc80000400000 */
[----:B------:R-:W-:-:S05]  /*2810*/  FFMA R13, R26, R122, R13 ;  /* 0x0000007a1a0d7223 */ /* 0x000fca000000000d */
[----:B------:R-:W-:-:S05]  /*2820*/  F2FP.BF16.F32.PACK_AB R13, RZ, R13 ;  /* 0x0000000dff0d723e */ /* 0x000fca00000010ff */
[----:B------:R0:W-:Y:S01]  /*2830*/  @P2 STG.E.U16 desc[UR36][R10.64], R13 ;  /* 0x0000000d0a002986 */ /* 0x0001e2000c101524 */
[----:B------:R-:W-:Y:S05]  /*2840*/  @!P0 BRA `(.L_x_42) ;  /* 0x0000000000048947 */ /* 0x000fea0003800000 */
[----:B------:R2:W5:Y:S02]  /*2850*/  LDG.E.LTC128B.U16 R19, desc[UR36][R8.64+0x2] ;  /* 0x0000022408137981 */ /* 0x000564000c1e1520 */
.L_x_42:
[----:B------:R-:W-:Y:S05]  /*2860*/  BSYNC B1 ;  /* 0x0000000000017941 */ /* 0x000fea0003800000 */
.L_x_41:
[----:B-----5:R-:W-:Y:S01]  /*2870*/  IMAD.U32 R2, R19, 0x10000, RZ ;  /* 0x0001000013027824 */ /* 0x020fe200078e00ff */
[----:B------:R-:W-:Y:S01]  /*2880*/  ISETP.GT.AND P1, PT, R0, 0x8, PT ;  /* 0x000000080000780c */ /* 0x000fe20003f24270 */
[----:B------:R-:W-:Y:S02]  /*2890*/  BSSY B1, `(.L_x_43) ;  /* 0x0000008000017945 */ /* 0x000fe40003800000 */
[----:B------:R-:W-:Y:S01]  /*28a0*/  FMUL R2, R2, R123 ;  /* 0x0000007b02027220 */ /* 0x000fe20000400000 */
[----:B------:R-:W-:-:S03]  /*28b0*/  ISETP.GT.AND P2, PT, R3, RZ, P1 ;  /* 0x000000ff0300720c */ /* 0x000fc60000f44270 */
[----:B------:R-:W-:-:S05]  /*28c0*/  FFMA R2, R27, R122, R2 ;  /* 0x0000007a1b027223 */ /* 0x000fca0000000002 */
[----:B------:R-:W-:-:S05]  /*28d0*/  F2FP.BF16.F32.PACK_AB R2, RZ, R2 ;  /* 0x00000002ff02723e */ /* 0x000fca00000010ff */
[----:B------:R3:W-:Y:S01]  /*28e0*/  @P0 STG.E.U16 desc[UR36][R10.64+0x2], R2 ;  /* 0x000002020a000986 */ /* 0x0007e2000c101524 */
[----:B------:R-:W-:Y:S05]  /*28f0*/  @!P2 BRA `(.L_x_44) ;  /* 0x000000000004a947 */ /* 0x000fea0003800000 */
[----:B------:R4:W5:Y:S02]  /*2900*/  LDG.E.LTC128B.U16 R19, desc[UR36][R6.64+0x10] ;  /* 0x0000102406137981 */ /* 0x000964000c1e1520 */
.L_x_44:
[----:B------:R-:W-:Y:S05]  /*2910*/  BSYNC B1 ;  /* 0x0000000000017941 */ /* 0x000fea0003800000 */
.L_x_43:
[----:B---3-5:R-:W-:Y:S01]  /*2920*/  IMAD.U32 R2, R19, 0x10000, RZ ;  /* 0x0001000013027824 */ /* 0x028fe200078e00ff */
[----:B------:R-:W-:Y:S01]  /*2930*/  ISETP.GT.AND P0, PT, R0, 0x9, PT ;  /* 0x000000090000780c */ /* 0x000fe20003f04270 */
[----:B------:R-:W-:Y:S02]  /*2940*/  BSSY B1, `(.L_x_45) ;  /* 0x0000008000017945 */ /* 0x000fe40003800000 */
[----:B0-----:R-:W-:Y:S01]  /*2950*/  FMUL R13, R2, R123 ;  /* 0x0000007b020d7220 */ /* 0x001fe20000400000 */
[----:B------:R-:W-:-:S03]  /*2960*/  ISETP.GT.AND P3, PT, R3, RZ, P0 ;  /* 0x000000ff0300720c */ /* 0x000fc60000764270 */
[----:B------:R-:W-:-:S05]  /*2970*/  FFMA R13, R28, R122, R13 ;  /* 0x0000007a1c0d7223 */ /* 0x000fca000000000d */
[----:B------:R-:W-:-:S05]  /*2980*/  F2FP.BF16.F32.PACK_AB R13, RZ, R13 ;  /* 0x0000000dff0d723e */ /* 0x000fca00000010ff */
[----:B------:R0:W-:Y:S01]  /*2990*/  @P2 STG.E.U16 desc[UR36][R4.64+0x10], R13 ;  /* 0x0000100d04002986 */ /* 0x0001e2000c101524 */
[----:B------:R-:W-:Y:S05]  /*29a0*/  @!P3 BRA `(.L_x_46) ;  /* 0x000000000004b947 */ /* 0x000fea0003800000 */
[----:B------:R3:W5:Y:S02]  /*29b0*/  LDG.E.LTC128B.U16 R19, desc[UR36][R6.64+0x12] ;  /* 0x0000122406137981 */ /* 0x000764000c1e1520 */
.L_x_46:
[----:B------:R-:W-:Y:S05]  /*29c0*/  BSYNC B1 ;  /* 0x0000000000017941 */ /* 0x000fea0003800000 */
.L_x_45:
[----:B-----5:R-:W-:Y:S01]  /*29d0*/  IMAD.U32 R2, R19, 0x10000, RZ ;  /* 0x0001000013027824 */ /* 0x020fe200078e00ff */
[----:B------:R-:W-:Y:S01]  /*29e0*/  ISETP.GT.AND P1, PT, R3, 0x8, P1 ;  /* 0x000000080300780c */ /* 0x000fe20000f24270 */
[----:B------:R-:W-:Y:S02]  /*29f0*/  BSSY B1, `(.L_x_47) ;  /* 0x0000007000017945 */ /* 0x000fe40003800000 */
[----:B------:R-:W-:-:S04]  /*2a00*/  FMUL R2, R2, R123 ;  /* 0x0000007b02027220 */ /* 0x000fc80000400000 */
[----:B------:R-:W-:-:S05]  /*2a10*/  FFMA R2, R29, R122, R2 ;  /* 0x0000007a1d027223 */ /* 0x000fca0000000002 */
[----:B------:R-:W-:-:S05]  /*2a20*/  F2FP.BF16.F32.PACK_AB R2, RZ, R2 ;  /* 0x00000002ff02723e */ /* 0x000fca00000010ff */
[----:B------:R0:W-:Y:S01]  /*2a30*/  @P3 STG.E.U16 desc[UR36][R4.64+0x12], R2 ;  /* 0x0000120204003986 */ /* 0x0001e2000c101524 */
[----:B------:R-:W-:Y:S05]  /*2a40*/  @!P1 BRA `(.L_x_48) ;  /* 0x0000000000049947 */ /* 0x000fea0003800000 */
[----:B------:R0:W5:Y:S02]  /*2a50*/  LDG.E.LTC128B.U16 R19, desc[UR36][R8.64+0x10] ;  /* 0x0000102408137981 */ /* 0x000164000c1e1520 */
.L_x_48:
[----:B------:R-:W-:Y:S05]  /*2a60*/  BSYNC B1 ;  /* 0x0000000000017941 */ /* 0x000fea0003800000 */
.L_x_47:
[----:B0----5:R-:W-:Y:S01]  /*2a70*/  IMAD.U32 R2, R19, 0x10000, RZ ;  /* 0x0001000013027824 */ /* 0x021fe200078e00ff */
        /* <DEDUP_REMOVED lines=8> */
.L_x_50:
[----:B------:R-:W-:Y:S05]  /*2b00*/  BSYNC B1 ;  /* 0x0000000000017941 */ /* 0x000fea0003800000 */
.L_x_49:
        /* <DEDUP_REMOVED lines=10> */
.L_x_52:
[----:B------:R-:W-:Y:S05]  /*2bb0*/  BSYNC B1 ;  /* 0x0000000000017941 */ /* 0x000fea0003800000 */
.L_x_51:
[----:B0----5:R-:W-:Y:S01]  /*2bc0*/  IMAD.U32 R2, R19, 0x10000, RZ ;  /* 0x0001000013027824 */ /* 0x021fe200078e00ff */
        /* <DEDUP_REMOVED lines=9> */
.L_x_54:
[----:B------:R-:W-:Y:S05]  /*2c60*/  BSYNC B1 ;  /* 0x0000000000017941 */ /* 0x000fea0003800000 */
.L_x_53:
        /* <DEDUP_REMOVED lines=9> */
.L_x_56:
[----:B------:R-:W-:Y:S05]  /*2d00*/  BSYNC B1 ;  /* 0x0000000000017941 */ /* 0x000fea0003800000 */
.L_x_55:
        /* <DEDUP_REMOVED lines=9> */
.L_x_58:
[----:B------:R-:W-:Y:S05]  /*2da0*/  BSYNC B1 ;  /* 0x0000000000017941 */ /* 0x000fea0003800000 */
.L_x_57:
        /* <DEDUP_REMOVED lines=10> */
.L_x_60:
[----:B------:R-:W-:Y:S05]  /*2e50*/  BSYNC B1 ;  /* 0x0000000000017941 */ /* 0x000fea0003800000 */
.L_x_59:
        /* <DEDUP_REMOVED lines=10> */
.L_x_62:
[----:B------:R-:W-:Y:S05]  /*2f00*/  BSYNC B1 ;  /* 0x0000000000017941 */ /* 0x000fea0003800000 */
.L_x_61:
        /* <DEDUP_REMOVED lines=9> */
.L_x_64:
[----:B------:R-:W-:Y:S05]  /*2fa0*/  BSYNC B1 ;  /* 0x0000000000017941 */ /* 0x000fea0003800000 */
.L_x_63:
        /* <DEDUP_REMOVED lines=9> */
.L_x_66:
[----:B------:R-:W-:Y:S05]  /*3040*/  BSYNC B1 ;  /* 0x0000000000017941 */ /* 0x000fea0003800000 */
.L_x_65:
        /* <DEDUP_REMOVED lines=10> */
.L_x_68:
[----:B------:R-:W-:Y:S05]  /*30f0*/  BSYNC B1 ;  /* 0x0000000000017941 */ /* 0x000fea0003800000 */
.L_x_67:
        /* <DEDUP_REMOVED lines=10> */
.L_x_70:
[----:B------:R-:W-:Y:S05]  /*31a0*/  BSYNC B1 ;  /* 0x0000000000017941 */ /* 0x000fea0003800000 */
.L_x_69:
        /* <DEDUP_REMOVED lines=9> */
.L_x_72:
[----:B------:R-:W-:Y:S05]  /*3240*/  BSYNC B1 ;  /* 0x0000000000017941 */ /* 0x000fea0003800000 */
.L_x_71:
        /* <DEDUP_REMOVED lines=9> */
.L_x_74:
[----:B------:R-:W-:Y:S05]  /*32e0*/  BSYNC B1 ;  /* 0x0000000000017941 */ /* 0x000fea0003800000 */
.L_x_73:
        /* <DEDUP_REMOVED lines=10> */
.L_x_76:
[----:B------:R-:W-:Y:S05]  /*3390*/  BSYNC B1 ;  /* 0x0000000000017941 */ /* 0x000fea0003800000 */
.L_x_75:
        /* <DEDUP_REMOVED lines=10> */
.L_x_78:
[----:B------:R-:W-:Y:S05]  /*3440*/  BSYNC B1 ;  /* 0x0000000000017941 */ /* 0x000fea0003800000 */
.L_x_77:
        /* <DEDUP_REMOVED lines=9> */
.L_x_80:
[----:B------:R-:W-:Y:S05]  /*34e0*/  BSYNC B1 ;  /* 0x0000000000017941 */ /* 0x000fea0003800000 */
.L_x_79:
        /* <DEDUP_REMOVED lines=9> */
.L_x_82:
[----:B------:R-:W-:Y:S05]  /*3580*/  BSYNC B1 ;  /* 0x0000000000017941 */ /* 0x000fea0003800000 */
.L_x_81:
        /* <DEDUP_REMOVED lines=10> */
.L_x_84:
[----:B------:R-:W-:Y:S05]  /*3630*/  BSYNC B1 ;  /* 0x0000000000017941 */ /* 0x000fea0003800000 */
.L_x_83:
        /* <DEDUP_REMOVED lines=10> */
.L_x_86:
[----:B------:R-:W-:Y:S05]  /*36e0*/  BSYNC B1 ;  /* 0x0000000000017941 */ /* 0x000fea0003800000 */
.L_x_85:
        /* <DEDUP_REMOVED lines=9> */
.L_x_88:
[----:B------:R-:W-:Y:S05]  /*3780*/  BSYNC B1 ;  /* 0x0000000000017941 */ /* 0x000fea0003800000 */
.L_x_87:
        /* <DEDUP_REMOVED lines=9> */
.L_x_90:
[----:B------:R-:W-:Y:S05]  /*3820*/  BSYNC B1 ;  /* 0x0000000000017941 */ /* 0x000fea0003800000 */
.L_x_89:
        /* <DEDUP_REMOVED lines=10> */
.L_x_92:
[----:B------:R-:W-:Y:S05]  /*38d0*/  BSYNC B1 ;  /* 0x0000000000017941 */ /* 0x000fea0003800000 */
.L_x_91:
        /* <DEDUP_REMOVED lines=10> */
.L_x_94:
[----:B------:R-:W-:Y:S05]  /*3980*/  BSYNC B1 ;  /* 0x0000000000017941 */ /* 0x000fea0003800000 */
.L_x_93:
        /* <DEDUP_REMOVED lines=9> */
.L_x_96:
[----:B------:R-:W-:Y:S05]  /*3a20*/  BSYNC B1 ;  /* 0x0000000000017941 */ /* 0x000fea0003800000 */
.L_x_95:
        /* <DEDUP_REMOVED lines=9> */
.L_x_98:
[----:B------:R-:W-:Y:S05]  /*3ac0*/  BSYNC B1 ;  /* 0x0000000000017941 */ /* 0x000fea0003800000 */
.L_x_97:
        /* <DEDUP_REMOVED lines=10> */
.L_x_100:
[----:B------:R-:W-:Y:S05]  /*3b70*/  BSYNC B1 ;  /* 0x0000000000017941 */ /* 0x000fea0003800000 */
.L_x_99:
        /* <DEDUP_REMOVED lines=10> */
.L_x_102:
[----:B------:R-:W-:Y:S05]  /*3c20*/  BSYNC B1 ;  /* 0x0000000000017941 */ /* 0x000fea0003800000 */
.L_x_101:
        /* <DEDUP_REMOVED lines=9> */
.L_x_104:
[----:B------:R-:W-:Y:S05]  /*3cc0*/  BSYNC B1 ;  /* 0x0000000000017941 */ /* 0x000fea0003800000 */
.L_x_103:
        /* <DEDUP_REMOVED lines=9> */
.L_x_106:
[----:B------:R-:W-:Y:S05]  /*3d60*/  BSYNC B1 ;  /* 0x0000000000017941 */ /* 0x000fea0003800000 */
.L_x_105:
        /* <DEDUP_REMOVED lines=10> */
.L_x_108:
[----:B------:R-:W-:Y:S05]  /*3e10*/  BSYNC B1 ;  /* 0x0000000000017941 */ /* 0x000fea0003800000 */
.L_x_107:
        /* <DEDUP_REMOVED lines=10> */
.L_x_110:
[----:B------:R-:W-:Y:S05]  /*3ec0*/  BSYNC B1 ;  /* 0x0000000000017941 */ /* 0x000fea0003800000 */
.L_x_109:
        /* <DEDUP_REMOVED lines=9> */
.L_x_112:
[----:B------:R-:W-:Y:S05]  /*3f60*/  BSYNC B1 ;  /* 0x0000000000017941 */ /* 0x000fea0003800000 */
.L_x_111:
        /* <DEDUP_REMOVED lines=9> */
.L_x_114:
[----:B------:R-:W-:Y:S05]  /*4000*/  BSYNC B1 ;  /* 0x0000000000017941 */ /* 0x000fea0003800000 */
.L_x_113:
        /* <DEDUP_REMOVED lines=10> */
.L_x_116:
[----:B------:R-:W-:Y:S05]  /*40b0*/  BSYNC B1 ;  /* 0x0000000000017941 */ /* 0x000fea0003800000 */
.L_x_115:
        /* <DEDUP_REMOVED lines=10> */
.L_x_118:
[----:B------:R-:W-:Y:S05]  /*4160*/  BSYNC B1 ;  /* 0x0000000000017941 */ /* 0x000fea0003800000 */
.L_x_117:
        /* <DEDUP_REMOVED lines=9> */
.L_x_120:
[----:B------:R-:W-:Y:S05]  /*4200*/  BSYNC B1 ;  /* 0x0000000000017941 */ /* 0x000fea0003800000 */
.L_x_119:
        /* <DEDUP_REMOVED lines=9> */
.L_x_122:
[----:B------:R-:W-:Y:S05]  /*42a0*/  BSYNC B1 ;  /* 0x0000000000017941 */ /* 0x000fea0003800000 */
.L_x_121:
        /* <DEDUP_REMOVED lines=10> */
.L_x_124:
[----:B------:R-:W-:Y:S05]  /*4350*/  BSYNC B1 ;  /* 0x0000000000017941 */ /* 0x000fea0003800000 */
.L_x_123:
        /* <DEDUP_REMOVED lines=10> */
.L_x_126:
[----:B------:R-:W-:Y:S05]  /*4400*/  BSYNC B1 ;  /* 0x0000000000017941 */ /* 0x000fea0003800000 */
.L_x_125:
        /* <DEDUP_REMOVED lines=9> */
.L_x_128:
[----:B------:R-:W-:Y:S05]  /*44a0*/  BSYNC B1 ;  /* 0x0000000000017941 */ /* 0x000fea0003800000 */
.L_x_127:
        /* <DEDUP_REMOVED lines=9> */
.L_x_130:
[----:B------:R-:W-:Y:S05]  /*4540*/  BSYNC B1 ;  /* 0x0000000000017941 */ /* 0x000fea0003800000 */
.L_x_129:
        /* <DEDUP_REMOVED lines=10> */
.L_x_132:
[----:B------:R-:W-:Y:S05]  /*45f0*/  BSYNC B1 ;  /* 0x0000000000017941 */ /* 0x000fea0003800000 */
.L_x_131:
        /* <DEDUP_REMOVED lines=10> */
.L_x_134:
[----:B------:R-:W-:Y:S05]  /*46a0*/  BSYNC B1 ;  /* 0x0000000000017941 */ /* 0x000fea0003800000 */
.L_x_133:
        /* <DEDUP_REMOVED lines=9> */
.L_x_136:
[----:B------:R-:W-:Y:S05]  /*4740*/  BSYNC B1 ;  /* 0x0000000000017941 */ /* 0x000fea0003800000 */
.L_x_135:
        /* <DEDUP_REMOVED lines=9> */
.L_x_138:
[----:B------:R-:W-:Y:S05]  /*47e0*/  BSYNC B1 ;  /* 0x0000000000017941 */ /* 0x000fea0003800000 */
.L_x_137:
        /* <DEDUP_REMOVED lines=10> */
.L_x_140:
[----:B------:R-:W-:Y:S05]  /*4890*/  BSYNC B1 ;  /* 0x0000000000017941 */ /* 0x000fea0003800000 */
.L_x_139:
        /* <DEDUP_REMOVED lines=10> */
.L_x_142:
[----:B------:R-:W-:Y:S05]  /*4940*/  BSYNC B1 ;  /* 0x0000000000017941 */ /* 0x000fea0003800000 */
.L_x_141:
        /* <DEDUP_REMOVED lines=9> */
.L_x_144:
[----:B------:R-:W-:Y:S05]  /*49e0*/  BSYNC B1 ;  /* 0x0000000000017941 */ /* 0x000fea0003800000 */
.L_x_143:
        /* <DEDUP_REMOVED lines=9> */
.L_x_146:
[----:B------:R-:W-:Y:S05]  /*4a80*/  BSYNC B1 ;  /* 0x0000000000017941 */ /* 0x000fea0003800000 */
.L_x_145:
        /* <DEDUP_REMOVED lines=10> */
.L_x_148:
[----:B------:R-:W-:Y:S05]  /*4b30*/  BSYNC B1 ;  /* 0x0000000000017941 */ /* 0x000fea0003800000 */
.L_x_147:
        /* <DEDUP_REMOVED lines=10> */
.L_x_150:
[----:B------:R-:W-:Y:S05]  /*4be0*/  BSYNC B1 ;  /* 0x0000000000017941 */ /* 0x000fea0003800000 */
.L_x_149:
        /* <DEDUP_REMOVED lines=9> */
.L_x_152:
[----:B------:R-:W-:Y:S05]  /*4c80*/  BSYNC B1 ;  /* 0x0000000000017941 */ /* 0x000fea0003800000 */
.L_x_151:
        /* <DEDUP_REMOVED lines=9> */
.L_x_154:
[----:B------:R-:W-:Y:S05]  /*4d20*/  BSYNC B1 ;  /* 0x0000000000017941 */ /* 0x000fea0003800000 */
.L_x_153:
        /* <DEDUP_REMOVED lines=10> */
.L_x_156:
[----:B------:R-:W-:Y:S05]  /*4dd0*/  BSYNC B1 ;  /* 0x0000000000017941 */ /* 0x000fea0003800000 */
.L_x_155:
        /* <DEDUP_REMOVED lines=10> */
.L_x_158:
[----:B------:R-:W-:Y:S05]  /*4e80*/  BSYNC B1 ;  /* 0x0000000000017941 */ /* 0x000fea0003800000 */
.L_x_157:
        /* <DEDUP_REMOVED lines=9> */
.L_x_160:
[----:B------:R-:W-:Y:S05]  /*4f20*/  BSYNC B1 ;  /* 0x0000000000017941 */ /* 0x000fea0003800000 */
.L_x_159:
        /* <DEDUP_REMOVED lines=9> */
.L_x_162:
[----:B------:R-:W-:Y:S05]  /*4fc0*/  BSYNC B1 ;  /* 0x0000000000017941 */ /* 0x000fea0003800000 */
.L_x_161:
        /* <DEDUP_REMOVED lines=10> */
.L_x_164:
[----:B------:R-:W-:Y:S05]  /*5070*/  BSYNC B1 ;  /* 0x0000000000017941 */ /* 0x000fea0003800000 */
.L_x_163:
        /* <DEDUP_REMOVED lines=10> */
.L_x_166:
[----:B------:R-:W-:Y:S05]  /*5120*/  BSYNC B1 ;  /* 0x0000000000017941 */ /* 0x000fea0003800000 */
.L_x_165:
        /* <DEDUP_REMOVED lines=9> */
.L_x_168:
[----:B------:R-:W-:Y:S05]  /*51c0*/  BSYNC B1 ;  /* 0x0000000000017941 */ /* 0x000fea0003800000 */
.L_x_167:
        /* <DEDUP_REMOVED lines=9> */
.L_x_170:
[----:B------:R-:W-:Y:S05]  /*5260*/  BSYNC B1 ;  /* 0x0000000000017941 */ /* 0x000fea0003800000 */
.L_x_169:
        /* <DEDUP_REMOVED lines=10> */
.L_x_172:
[----:B------:R-:W-:Y:S05]  /*5310*/  BSYNC B1 ;  /* 0x0000000000017941 */ /* 0x000fea0003800000 */
.L_x_171:
        /* <DEDUP_REMOVED lines=10> */
.L_x_174:
[----:B------:R-:W-:Y:S05]  /*53c0*/  BSYNC B1 ;  /* 0x0000000000017941 */ /* 0x000fea0003800000 */
.L_x_173:
        /* <DEDUP_REMOVED lines=9> */
.L_x_176:
[----:B------:R-:W-:Y:S05]  /*5460*/  BSYNC B1 ;  /* 0x0000000000017941 */ /* 0x000fea0003800000 */
.L_x_175:
        /* <DEDUP_REMOVED lines=9> */
.L_x_178:
[----:B------:R-:W-:Y:S05]  /*5500*/  BSYNC B1 ;  /* 0x0000000000017941 */ /* 0x000fea0003800000 */
.L_x_177:
        /* <DEDUP_REMOVED lines=10> */
.L_x_180:
[----:B------:R-:W-:Y:S05]  /*55b0*/  BSYNC B1 ;  /* 0x0000000000017941 */ /* 0x000fea0003800000 */
.L_x_179:
        /* <DEDUP_REMOVED lines=10> */
.L_x_182:
[----:B------:R-:W-:Y:S05]  /*5660*/  BSYNC B1 ;  /* 0x0000000000017941 */ /* 0x000fea0003800000 */
.L_x_181:
        /* <DEDUP_REMOVED lines=9> */
.L_x_184:
[----:B------:R-:W-:Y:S05]  /*5700*/  BSYNC B1 ;  /* 0x0000000000017941 */ /* 0x000fea0003800000 */
.L_x_183:
        /* <DEDUP_REMOVED lines=9> */
.L_x_186:
[----:B------:R-:W-:Y:S05]  /*57a0*/  BSYNC B1 ;  /* 0x0000000000017941 */ /* 0x000fea0003800000 */
.L_x_185:
        /* <DEDUP_REMOVED lines=10> */
.L_x_188:
[----:B------:R-:W-:Y:S05]  /*5850*/  BSYNC B1 ;  /* 0x0000000000017941 */ /* 0x000fea0003800000 */
.L_x_187:
        /* <DEDUP_REMOVED lines=10> */
.L_x_190:
[----:B------:R-:W-:Y:S05]  /*5900*/  BSYNC B1 ;  /* 0x0000000000017941 */ /* 0x000fea0003800000 */
.L_x_189:
        /* <DEDUP_REMOVED lines=9> */
.L_x_192:
[----:B------:R-:W-:Y:S05]  /*59a0*/  BSYNC B1 ;  /* 0x0000000000017941 */ /* 0x000fea0003800000 */
.L_x_191:
        /* <DEDUP_REMOVED lines=9> */
.L_x_194:
[----:B------:R-:W-:Y:S05]  /*5a40*/  BSYNC B1 ;  /* 0x0000000000017941 */ /* 0x000fea0003800000 */
.L_x_193:
        /* <DEDUP_REMOVED lines=10> */
.L_x_196:
[----:B------:R-:W-:Y:S05]  /*5af0*/  BSYNC B1 ;  /* 0x0000000000017941 */ /* 0x000fea0003800000 */
.L_x_195:
        /* <DEDUP_REMOVED lines=10> */
.L_x_198:
[----:B------:R-:W-:Y:S05]  /*5ba0*/  BSYNC B1 ;  /* 0x0000000000017941 */ /* 0x000fea0003800000 */
.L_x_197:
        /* <DEDUP_REMOVED lines=9> */
.L_x_200:
[----:B------:R-:W-:Y:S05]  /*5c40*/  BSYNC B1 ;  /* 0x0000000000017941 */ /* 0x000fea0003800000 */
.L_x_199:
        /* <DEDUP_REMOVED lines=9> */
.L_x_202:
[----:B------:R-:W-:Y:S05]  /*5ce0*/  BSYNC B1 ;  /* 0x0000000000017941 */ /* 0x000fea0003800000 */
.L_x_201:
        /* <DEDUP_REMOVED lines=10> */
.L_x_204:
[----:B------:R-:W-:Y:S05]  /*5d90*/  BSYNC B1 ;  /* 0x0000000000017941 */ /* 0x000fea0003800000 */
.L_x_203:
        /* <DEDUP_REMOVED lines=10> */
.L_x_206:
[----:B------:R-:W-:Y:S05]  /*5e40*/  BSYNC B1 ;  /* 0x0000000000017941 */ /* 0x000fea0003800000 */
.L_x_205:
        /* <DEDUP_REMOVED lines=9> */
.L_x_208:
[----:B------:R-:W-:Y:S05]  /*5ee0*/  BSYNC B1 ;  /* 0x0000000000017941 */ /* 0x000fea0003800000 */
.L_x_207:
        /* <DEDUP_REMOVED lines=9> */
.L_x_210:
[----:B------:R-:W-:Y:S05]  /*5f80*/  BSYNC B1 ;  /* 0x0000000000017941 */ /* 0x000fea0003800000 */
.L_x_209:
        /* <DEDUP_REMOVED lines=10> */
.L_x_212:
[----:B------:R-:W-:Y:S05]  /*6030*/  BSYNC B1 ;  /* 0x0000000000017941 */ /* 0x000fea0003800000 */
.L_x_211:
        /* <DEDUP_REMOVED lines=10> */
.L_x_214:
[----:B------:R-:W-:Y:S05]  /*60e0*/  BSYNC B1 ;  /* 0x0000000000017941 */ /* 0x000fea0003800000 */
.L_x_213:
        /* <DEDUP_REMOVED lines=9> */
.L_x_216:
[----:B------:R-:W-:Y:S05]  /*6180*/  BSYNC B1 ;  /* 0x0000000000017941 */ /* 0x000fea0003800000 */
.L_x_215:
        /* <DEDUP_REMOVED lines=9> */
.L_x_218:
[----:B------:R-:W-:Y:S05]  /*6220*/  BSYNC B1 ;  /* 0x0000000000017941 */ /* 0x000fea0003800000 */
.L_x_217:
        /* <DEDUP_REMOVED lines=10> */
.L_x_220:
[----:B------:R-:W-:Y:S05]  /*62d0*/  BSYNC B1 ;  /* 0x0000000000017941 */ /* 0x000fea0003800000 */
.L_x_219:
        /* <DEDUP_REMOVED lines=10> */
.L_x_222:
[----:B------:R-:W-:Y:S05]  /*6380*/  BSYNC B1 ;  /* 0x0000000000017941 */ /* 0x000fea0003800000 */
.L_x_221:
        /* <DEDUP_REMOVED lines=9> */
.L_x_224:
[----:B------:R-:W-:Y:S05]  /*6420*/  BSYNC B1 ;  /* 0x0000000000017941 */ /* 0x000fea0003800000 */
.L_x_223:
[----:B0----5:R-:W-:Y:S01]  /*6430*/  IMAD.U32 R0, R19, 0x10000, RZ ;  /* 0x0001000013007824 */ /* 0x021fe200078e00ff */
[----:B------:R-:W-:Y:S01]  /*6440*/  ISETP.GT.AND P0, PT, R3, 0x8, P0 ;  /* 0x000000080300780c */ /* 0x000fe20000704270 */
[----:B------:R-:W-:Y:S01]  /*6450*/  @P1 IMAD.MOV.U32 R4, RZ, RZ, R10 ;  /* 0x000000ffff041224 */ /* 0x000fe200078e000a */
[----:B------:R-:W-:Y:S01]  /*6460*/  BSSY B1, `(.L_x_225) ;  /* 0x0000009000017945 */ /* 0x000fe20003800000 */
[----:B------:R-:W-:-:S04]  /*6470*/  FMUL R5, R0, R123 ;  /* 0x0000007b00057220 */ /* 0x000fc80000400000 */
[----:B------:R-:W-:-:S05]  /*6480*/  FFMA R5, R118, R122, R5 ;  /* 0x0000007a76057223 */ /* 0x000fca0000000005 */
[----:B------:R-:W-:-:S04]  /*6490*/  F2FP.BF16.F32.PACK_AB R5, RZ, R5 ;  /* 0x00000005ff05723e */ /* 0x000fc800000010ff */
[----:B------:R-:W-:Y:S01]  /*64a0*/  PRMT R2, R5, 0x7610, R2 ;  /* 0x0000761005027816 */ /* 0x000fe20000000002 */
[----:B------:R-:W-:-:S05]  /*64b0*/  @P1 IMAD.MOV.U32 R5, RZ, RZ, R11 ;  /* 0x000000ffff051224 */ /* 0x000fca00078e000b */
[----:B------:R0:W-:Y:S01]  /*64c0*/  @P1 STG.E.U16 desc[UR36][R4.64+0x170], R2 ;  /* 0x0001700204001986 */ /* 0x0001e2000c101524 */
[----:B------:R-:W-:Y:S05]  /*64d0*/  @!P0 BRA `(.L_x_226) ;  /* 0x0000000000048947 */ /* 0x000fea0003800000 */
[----:B------:R0:W5:Y:S02]  /*64e0*/  LDG.E.LTC128B.U16 R19, desc[UR36][R8.64+0x172] ;  /* 0x0001722408137981 */ /* 0x000164000c1e1520 */
.L_x_226:
[----:B------:R-:W-:Y:S05]  /*64f0*/  BSYNC B1 ;  /* 0x0000000000017941 */ /* 0x000fea0003800000 */
.L_x_225:
[----:B------:R-:W-:Y:S05]  /*6500*/  @!P0 BRA `(.L_x_227) ;  /* 0x0000001c00088947 */ /* 0x000fea0003800000 */
[----:B-----5:R-:W-:-:S04]  /*6510*/  IMAD.U32 R0, R19, 0x10000, RZ ;  /* 0x0001000013007824 */ /* 0x020fc800078e00ff */
[----:B------:R-:W-:-:S04]  /*6520*/  FMUL R0, R0, R123 ;  /* 0x0000007b00007220 */ /* 0x000fc80000400000 */
[----:B------:R-:W-:-:S05]  /*6530*/  FFMA R0, R119, R122, R0 ;  /* 0x0000007a77007223 */ /* 0x000fca0000000000 */
[----:B------:R-:W-:-:S05]  /*6540*/  F2FP.BF16.F32.PACK_AB R0, RZ, R0 ;  /* 0x00000000ff00723e */ /* 0x000fca00000010ff */
[----:B------:R0:W-:Y:S01]  /*6550*/  STG.E.U16 desc[UR36][R10.64+0x172], R0 ;  /* 0x000172000a007986 */ /* 0x0001e2000c101524 */
[----:B------:R-:W-:Y:S05]  /*6560*/  BRA `(.L_x_227) ;  /* 0x0000001800f07947 */ /* 0x000fea0003800000 */
.L_x_38:
[----:B------:R-:W-:Y:S01]  /*6570*/  ISETP.GT.AND P0, PT, R0, 0x1, PT ;  /* 0x000000010000780c */ /* 0x000fe20003f04270 */
[----:B------:R-:W-:Y:S01]  /*6580*/  ULDC.64 UR4, c[0x0][0x5c0] ;  /* 0x0001700000047ab9 */ /* 0x000fe20000000a00 */
[-C--:B------:R-:W-:Y:S01]  /*6590*/  FMUL R24, R24, R122.reuse ;  /* 0x0000007a18187220 */ /* 0x080fe20000400000 */
[-C--:B------:R-:W-:Y:S01]  /*65a0*/  FMUL R25, R25, R122.reuse ;  /* 0x0000007a19197220 */ /* 0x080fe20000400000 */
[----:B------:R-:W-:Y:S01]  /*65b0*/  ISETP.GT.AND P3, PT, R3, RZ, P0 ;  /* 0x000000ff0300720c */ /* 0x000fe20000764270 */
[-C--:B------:R-:W-:Y:S01]  /*65c0*/  FMUL R26, R26, R122.reuse ;  /* 0x0000007a1a1a7220 */ /* 0x080fe20000400000 */
[----:B------:R-:W-:Y:S01]  /*65d0*/  LEA R4, P4, R140, UR4, 0x1 ;  /* 0x000000048c047c11 */ /* 0x000fe2000f8808ff */
[----:B------:R-:W-:Y:S01]  /*65e0*/  FMUL R27, R27, R122 ;  /* 0x0000007a1b1b7220 */ /* 0x000fe20000400000 */
[----:B------:R-:W-:Y:S01]  /*65f0*/  F2FP.BF16.F32.PACK_AB R24, RZ, R24 ;  /* 0x00000018ff18723e */ /* 0x000fe200000010ff */
[-C--:B------:R-:W-:Y:S01]  /*6600*/  FMUL R28, R28, R122.reuse ;  /* 0x0000007a1c1c7220 */ /* 0x080fe20000400000 */
[----:B------:R-:W-:Y:S01]  /*6610*/  LEA.HI.X R5, R140, UR5, R145, 0x1, P4 ;  /* 0x000000058c057c11 */ /* 0x000fe2000a0f0c91 */
[-C--:B------:R-:W-:Y:S01]  /*6620*/  FMUL R29, R29, R122.reuse ;  /* 0x0000007a1d1d7220 */ /* 0x080fe20000400000 */
[----:B------:R-:W-:Y:S01]  /*6630*/  F2FP.BF16.F32.PACK_AB R25, RZ, R25 ;  /* 0x00000019ff19723e */ /* 0x000fe200000010ff */
[-C--:B------:R-:W-:Y:S01]  /*6640*/  FMUL R30, R30, R122.reuse ;  /* 0x0000007a1e1e7220 */ /* 0x080fe20000400000 */
[----:B------:R-:W-:Y:S01]  /*6650*/  SHF.L.U64.HI R11, R10, 0x4, R11 ;  /* 0x000000040a0b7819 */ /* 0x000fe2000001020b */
[----:B------:R-:W-:Y:S01]  /*6660*/  @P1 STG.E.U16 desc[UR36][R4.64], R24 ;  /* 0x0000001804001986 */ /* 0x000fe2000c101524 */
[----:B------:R-:W-:Y:S01]  /*6670*/  ISETP.GT.AND P1, PT, R0, 0x8, PT ;  /* 0x000000080000780c */ /* 0x000fe20003f24270 */
[----:B------:R-:W-:Y:S01]  /*6680*/  FMUL R31, R31, R122 ;  /* 0x0000007a1f1f7220 */ /* 0x000fe20000400000 */
[C---:B------:R-:W-:Y:S01]  /*6690*/  ISETP.GT.AND P4, PT, R3.reuse, 0x8, P0 ;  /* 0x000000080300780c */ /* 0x040fe20000784270 */
[----:B------:R-:W-:Y:S01]  /*66a0*/  @P3 STG.E.U16 desc[UR36][R4.64+0x2], R25 ;  /* 0x0000021904003986 */ /* 0x000fe2000c101524 */
[----:B------:R-:W-:Y:S01]  /*66b0*/  LEA R6, P3, R10, R4, 0x4 ;  /* 0x000000040a067211 */ /* 0x000fe200078620ff */
[-C--:B------:R-:W-:Y:S01]  /*66c0*/  FMUL R32, R32, R122.reuse ;  /* 0x0000007a20207220 */ /* 0x080fe20000400000 */
[----:B------:R-:W-:Y:S01]  /*66d0*/  ISETP.GT.AND P2, PT, R3, 0x8, P2 ;  /* 0x000000080300780c */ /* 0x000fe20001744270 */
[-C--:B------:R-:W-:Y:S01]  /*66e0*/  FMUL R33, R33, R122.reuse ;  /* 0x0000007a21217220 */ /* 0x080fe20000400000 */
[----:B------:R-:W-:Y:S01]  /*66f0*/  ISETP.GT.AND P0, PT, R0, 0x9, PT ;  /* 0x000000090000780c */ /* 0x000fe20003f04270 */
[----:B------:R-:W-:Y:S01]  /*6700*/  IMAD.X R7, R11, 0x1, R5, P3 ;  /* 0x000000010b077824 */ /* 0x000fe200018e0605 */
[C---:B------:R-:W-:Y:S01]  /*6710*/  ISETP.GT.AND P5, PT, R3.reuse, RZ, P1 ;  /* 0x000000ff0300720c */ /* 0x040fe20000fa4270 */
[-C--:B------:R-:W-:Y:S01]  /*6720*/  FMUL R34, R34, R122.reuse ;  /* 0x0000007a22227220 */ /* 0x080fe20000400000 */
[----:B------:R-:W-:Y:S01]  /*6730*/  ISETP.GT.AND P3, PT, R3, RZ, P0 ;  /* 0x000000ff0300720c */ /* 0x000fe20000764270 */
[----:B------:R-:W-:Y:S01]  /*6740*/  FMUL R35, R35, R122 ;  /* 0x0000007a23237220 */ /* 0x000fe20000400000 */
[----:B------:R-:W-:Y:S01]  /*6750*/  F2FP.BF16.F32.PACK_AB R26, RZ, R26 ;  /* 0x0000001aff1a723e */ /* 0x000fe200000010ff */
[-C--:B------:R-:W-:Y:S01]  /*6760*/  FMUL R36, R36, R122.reuse ;  /* 0x0000007a24247220 */ /* 0x080fe20000400000 */
[----:B------:R-:W-:Y:S01]  /*6770*/  F2FP.BF16.F32.PACK_AB R27, RZ, R27 ;  /* 0x0000001bff1b723e */ /* 0x000fe200000010ff */
[----:B------:R-:W-:Y:S01]  /*6780*/  FMUL R37, R37, R122 ;  /* 0x0000007a25257220 */ /* 0x000fe20000400000 */
[----:B------:R-:W-:Y:S01]  /*6790*/  F2FP.BF16.F32.PACK_AB R28, RZ, R28 ;  /* 0x0000001cff1c723e */ /* 0x000fe200000010ff */
[----:B------:R-:W-:Y:S01]  /*67a0*/  @P2 STG.E.U16 desc[UR36][R6.64], R26 ;  /* 0x0000001a06002986 */ /* 0x000fe2000c101524 */
[----:B------:R-:W-:Y:S01]  /*67b0*/  F2FP.BF16.F32.PACK_AB R29, RZ, R29 ;  /* 0x0000001dff1d723e */ /* 0x000fe200000010ff */
[-C--:B------:R-:W-:Y:S01]  /*67c0*/  FMUL R38, R38, R122.reuse ;  /* 0x0000007a26267220 */ /* 0x080fe20000400000 */
[----:B------:R-:W-:Y:S01]  /*67d0*/  ISETP.GT.AND P2, PT, R3, 0x8, P1 ;  /* 0x000000080300780c */ /* 0x000fe20000f44270 */
[----:B------:R-:W-:Y:S01]  /*67e0*/  @P4 STG.E.U16 desc[UR36][R6.64+0x2], R27 ;  /* 0x0000021b06004986 */ /* 0x000fe2000c101524 */
[----:B------:R-:W-:Y:S01]  /*67f0*/  ISETP.GT.AND P1, PT, R0, 0x10, PT ;  /* 0x000000100000780c */ /* 0x000fe20003f24270 */
[----:B------:R-:W-:Y:S01]  /*6800*/  FMUL R39, R39, R122 ;  /* 0x0000007a27277220 */ /* 0x000fe20000400000 */
[----:B------:R-:W-:Y:S01]  /*6810*/  F2FP.BF16.F32.PACK_AB R30, RZ, R30 ;  /* 0x0000001eff1e723e */ /* 0x000fe200000010ff */
[----:B------:R-:W-:Y:S01]  /*6820*/  @P5 STG.E.U16 desc[UR36][R4.64+0x10], R28 ;  /* 0x0000101c04005986 */ /* 0x000fe2000c101524 */
[C---:B------:R-:W-:Y:S01]  /*6830*/  ISETP.GT.AND P4, PT, R3.reuse, RZ, P1 ;  /* 0x000000ff0300720c */ /* 0x040fe20000f84270 */
[-C--:B------:R-:W-:Y:S01]  /*6840*/  FMUL R40, R40, R122.reuse ;  /* 0x0000007a28287220 */ /* 0x080fe20000400000 */
[----:B------:R-:W-:Y:S01]  /*6850*/  F2FP.BF16.F32.PACK_AB R31, RZ, R31 ;  /* 0x0000001fff1f723e */ /* 0x000fe200000010ff */
[----:B------:R-:W-:Y:S01]  /*6860*/  @P3 STG.E.U16 desc[UR36][R4.64+0x12], R29 ;  /* 0x0000121d04003986 */ /* 0x000fe2000c101524 */
[----:B------:R-:W-:Y:S01]  /*6870*/  ISETP.GT.AND P3, PT, R3, 0x8, P0 ;  /* 0x000000080300780c */ /* 0x000fe20000764270 */
[----:B------:R-:W-:Y:S01]  /*6880*/  FMUL R41, R41, R122 ;  /* 0x0000007a29297220 */ /* 0x000fe20000400000 */
[----:B------:R-:W-:Y:S01]  /*6890*/  ISETP.GT.AND P0, PT, R0, 0x11, PT ;  /* 0x000000110000780c */ /* 0x000fe20003f04270 */
[----:B------:R-:W-:Y:S01]  /*68a0*/  @P2 STG.E.U16 desc[UR36][R6.64+0x10], R30 ;  /* 0x0000101e06002986 */ /* 0x000fe2000c101524 */
[----:B------:R-:W-:Y:S01]  /*68b0*/  F2FP.BF16.F32.PACK_AB R32, RZ, R32 ;  /* 0x00000020ff20723e */ /* 0x000fe200000010ff */
[-C--:B------:R-:W-:Y:S01]  /*68c0*/  FMUL R42, R42, R122.reuse ;  /* 0x0000007a2a2a7220 */ /* 0x080fe20000400000 */
[----:B------:R-:W-:Y:S01]  /*68d0*/  ISETP.GT.AND P5, PT, R3, RZ, P0 ;  /* 0x000000ff0300720c */ /* 0x000fe200007a4270 */
[-C--:B------:R-:W-:Y:S01]  /*68e0*/  FMUL R43, R43, R122.reuse ;  /* 0x0000007a2b2b7220 */ /* 0x080fe20000400000 */
[----:B------:R-:W-:Y:S01]  /*68f0*/  ISETP.GT.AND P2, PT, R3, 0x8, P1 ;  /* 0x000000080300780c */ /* 0x000fe20000f44270 */
[-C--:B------:R-:W-:Y:S01]  /*6900*/  FMUL R44, R44, R122.reuse ;  /* 0x0000007a2c2c7220 */ /* 0x080fe20000400000 */
[----:B------:R-:W-:Y:S01]  /*6910*/  ISETP.GT.AND P1, PT, R0, 0x18, PT ;  /* 0x000000180000780c */ /* 0x000fe20003f24270 */
[-C--:B------:R-:W-:Y:S01]  /*6920*/  FMUL R45, R45, R122.reuse ;  /* 0x0000007a2d2d7220 */ /* 0x080fe20000400000 */
[----:B------:R-:W-:Y:S01]  /*6930*/  F2FP.BF16.F32.PACK_AB R33, RZ, R33 ;  /* 0x00000021ff21723e */ /* 0x000fe200000010ff */
[----:B------:R-:W-:Y:S01]  /*6940*/  @P3 STG.E.U16 desc[UR36][R6.64+0x12], R31 ;  /* 0x0000121f06003986 */ /* 0x000fe2000c101524 */
[C---:B------:R-:W-:Y:S01]  /*6950*/  ISETP.GT.AND P3, PT, R3.reuse, 0x8, P0 ;  /* 0x000000080300780c */ /* 0x040fe20000764270 */
[-C--:B------:R-:W-:Y:S01]  /*6960*/  FMUL R46, R46, R122.reuse ;  /* 0x0000007a2e2e7220 */ /* 0x080fe20000400000 */
[----:B------:R-:W-:Y:S01]  /*6970*/  ISETP.GT.AND P0, PT, R0, 0x19, PT ;  /* 0x000000190000780c */ /* 0x000fe20003f04270 */
[----:B------:R-:W-:Y:S01]  /*6980*/  @P4 STG.E.U16 desc[UR36][R4.64+0x20], R32 ;  /* 0x0000202004004986 */ /* 0x000fe2000c101524 */
[----:B------:R-:W-:Y:S01]  /*6990*/  ISETP.GT.AND P4, PT, R3, RZ, P1 ;  /* 0x000000ff0300720c */ /* 0x000fe20000f84270 */
[----:B------:R-:W-:Y:S01]  /*69a0*/  FMUL R47, R47, R122 ;  /* 0x0000007a2f2f7220 */ /* 0x000fe20000400000 */
[----:B------:R-:W-:Y:S01]  /*69b0*/  F2FP.BF16.F32.PACK_AB R34, RZ, R34 ;  /* 0x00000022ff22723e */ /* 0x000fe200000010ff */
[----:B------:R-:W-:Y:S01]  /*69c0*/  @P5 STG.E.U16 desc[UR36][R4.64+0x22], R33 ;  /* 0x0000222104005986 */ /* 0x000fe2000c101524 */
[----:B------:R-:W-:Y:S01]  /*69d0*/  ISETP.GT.AND P5, PT, R3, RZ, P0 ;  /* 0x000000ff0300720c */ /* 0x000fe200007a4270 */
[----:B------:R-:W-:Y:S01]  /*69e0*/  FMUL R48, R48, R122 ;  /* 0x0000007a30307220 */ /* 0x000fe20000400000 */
[----:B------:R-:W-:Y:S01]  /*69f0*/  F2FP.BF16.F32.PACK_AB R35, RZ, R35 ;  /* 0x00000023ff23723e */ /* 0x000fe200000010ff */
[----:B------:R-:W-:Y:S01]  /*6a00*/  @P2 STG.E.U16 desc[UR36][R6.64+0x20], R34 ;  /* 0x0000202206002986 */ /* 0x000fe2000c101524 */
[----:B------:R-:W-:Y:S01]  /*6a10*/  F2FP.BF16.F32.PACK_AB R36, RZ, R36 ;  /* 0x00000024ff24723e */ /* 0x000fe200000010ff */
[-C--:B------:R-:W-:Y:S01]  /*6a20*/  FMUL R49, R49, R122.reuse ;  /* 0x0000007a31317220 */ /* 0x080fe20000400000 */
[C---:B------:R-:W-:Y:S01]  /*6a30*/  ISETP.GT.AND P2, PT, R3.reuse, 0x8, P1 ;  /* 0x000000080300780c */ /* 0x040fe20000f44270 */
[----:B------:R-:W-:Y:S01]  /*6a40*/  @P3 STG.E.U16 desc[UR36][R6.64+0x22], R35 ;  /* 0x0000222306003986 */ /* 0x000fe2000c101524 */
[----:B------:R-:W-:Y:S01]  /*6a50*/  ISETP.GT.AND P1, PT, R0, 0x20, PT ;  /* 0x000000200000780c */ /* 0x000fe20003f24270 */
[-C--:B------:R-:W-:Y:S01]  /*6a60*/  FMUL R50, R50, R122.reuse ;  /* 0x0000007a32327220 */ /* 0x080fe20000400000 */
[----:B------:R-:W-:Y:S01]  /*6a70*/  F2FP.BF16.F32.PACK_AB R37, RZ, R37 ;  /* 0x00000025ff25723e */ /* 0x000fe200000010ff */
[----:B------:R-:W-:Y:S01]  /*6a80*/  @P4 STG.E.U16 desc[UR36][R4.64+0x30], R36 ;  /* 0x0000302404004986 */ /* 0x000fe2000c101524 */
[----:B------:R-:W-:Y:S01]  /*6a90*/  ISETP.GT.AND P3, PT, R3, 0x8, P0 ;  /* 0x000000080300780c */ /* 0x000fe20000764270 */
[-C--:B------:R-:W-:Y:S01]  /*6aa0*/  FMUL R51, R51, R122.reuse ;  /* 0x0000007a33337220 */ /* 0x080fe20000400000 */
[----:B------:R-:W-:Y:S01]  /*6ab0*/  ISETP.GT.AND P0, PT, R0, 0x21, PT ;  /* 0x000000210000780c */ /* 0x000fe20003f04270 */
[----:B------:R-:W-:Y:S01]  /*6ac0*/  @P5 STG.E.U16 desc[UR36][R4.64+0x32], R37 ;  /* 0x0000322504005986 */ /* 0x000fe2000c101524 */
[----:B------:R-:W-:Y:S01]  /*6ad0*/  ISETP.GT.AND P4, PT, R3, RZ, P1 ;  /* 0x000000ff0300720c */ /* 0x000fe20000f84270 */
[----:B------:R-:W-:Y:S01]  /*6ae0*/  FMUL R52, R52, R122 ;  /* 0x0000007a34347220 */ /* 0x000fe20000400000 */
[----:B------:R-:W-:Y:S01]  /*6af0*/  F2FP.BF16.F32.PACK_AB R38, RZ, R38 ;  /* 0x00000026ff26723e */ /* 0x000fe200000010ff */
[-C--:B------:R-:W-:Y:S01]  /*6b00*/  FMUL R53, R53, R122.reuse ;  /* 0x0000007a35357220 */ /* 0x080fe20000400000 */
        /* <DEDUP_REMOVED lines=219> */
[----:B------:R-:W-:Y:S01]  /*78c0*/  FMUL R119, R119, R122 ;  /* 0x0000007a77777220 */ /* 0x000fe20000400000 */
[----:B------:R-:W-:-:S02]  /*78d0*/  ISETP.GT.AND P5, PT, R3, RZ, P0 ;  /* 0x000000ff0300720c */ /* 0x000fc400007a4270 */
[----:B------:R-:W-:Y:S01]  /*78e0*/  F2FP.BF16.F32.PACK_AB R83, RZ, R83 ;  /* 0x00000053ff53723e */ /* 0x000fe200000010ff */
[----:B------:R-:W-:Y:S01]  /*78f0*/  @P2 STG.E.U16 desc[UR36][R6.64+0xe0], R82 ;  /* 0x0000e05206002986 */ /* 0x000fe2000c101524 */
[----:B------:R-:W-:Y:S02]  /*7900*/  F2FP.BF16.F32.PACK_AB R84, RZ, R84 ;  /* 0x00000054ff54723e */ /* 0x000fe400000010ff */
[C---:B------:R-:W-:Y:S01]  /*7910*/  ISETP.GT.AND P2, PT, R3.reuse, 0x8, P1 ;  /* 0x000000080300780c */ /* 0x040fe20000f44270 */
[----:B------:R-:W-:Y:S01]  /*7920*/  @P3 STG.E.U16 desc[UR36][R6.64+0xe2], R83 ;  /* 0x0000e25306003986 */ /* 0x000fe2000c101524 */
[----:B------:R-:W-:Y:S02]  /*7930*/  ISETP.GT.AND P1, PT, R0, 0x80, PT ;  /* 0x000000800000780c */ /* 0x000fe40003f24270 */
[----:B------:R-:W-:Y:S01]  /*7940*/  F2FP.BF16.F32.PACK_AB R85, RZ, R85 ;  /* 0x00000055ff55723e */ /* 0x000fe200000010ff */
[----:B------:R-:W-:Y:S01]  /*7950*/  @P4 STG.E.U16 desc[UR36][R4.64+0xf0], R84 ;  /* 0x0000f05404004986 */ /* 0x000fe2000c101524 */
[----:B------:R-:W-:-:S02]  /*7960*/  ISETP.GT.AND P3, PT, R3, 0x8, P0 ;  /* 0x000000080300780c */ /* 0x000fc40000764270 */
[----:B------:R-:W-:Y:S01]  /*7970*/  ISETP.GT.AND P0, PT, R0, 0x81, PT ;  /* 0x000000810000780c */ /* 0x000fe20003f04270 */
[----:B------:R-:W-:Y:S01]  /*7980*/  @P5 STG.E.U16 desc[UR36][R4.64+0xf2], R85 ;  /* 0x0000f25504005986 */ /* 0x000fe2000c101524 */
[C---:B------:R-:W-:Y:S02]  /*7990*/  ISETP.GT.AND P4, PT, R3.reuse, RZ, P1 ;  /* 0x000000ff0300720c */ /* 0x040fe40000f84270 */
[----:B------:R-:W-:Y:S02]  /*79a0*/  F2FP.BF16.F32.PACK_AB R86, RZ, R86 ;  /* 0x00000056ff56723e */ /* 0x000fe400000010ff */
[----:B------:R-:W-:Y:S02]  /*79b0*/  ISETP.GT.AND P5, PT, R3, RZ, P0 ;  /* 0x000000ff0300720c */ /* 0x000fe400007a4270 */
[----:B------:R-:W-:Y:S01]  /*79c0*/  F2FP.BF16.F32.PACK_AB R87, RZ, R87 ;  /* 0x00000057ff57723e */ /* 0x000fe200000010ff */
[----:B------:R-:W-:Y:S01]  /*79d0*/  @P2 STG.E.U16 desc[UR36][R6.64+0xf0], R86 ;  /* 0x0000f05606002986 */ /* 0x000fe2000c101524 */
[----:B------:R-:W-:-:S02]  /*79e0*/  F2FP.BF16.F32.PACK_AB R88, RZ, R88 ;  /* 0x00000058ff58723e */ /* 0x000fc400000010ff */
[C---:B------:R-:W-:Y:S01]  /*79f0*/  ISETP.GT.AND P2, PT, R3.reuse, 0x8, P1 ;  /* 0x000000080300780c */ /* 0x040fe20000f44270 */
[----:B------:R-:W-:Y:S01]  /*7a00*/  @P3 STG.E.U16 desc[UR36][R6.64+0xf2], R87 ;  /* 0x0000f25706003986 */ /* 0x000fe2000c101524 */
[C---:B------:R-:W-:Y:S02]  /*7a10*/  ISETP.GT.AND P1, PT, R0.reuse, 0x88, PT ;  /* 0x000000880000780c */ /* 0x040fe40003f24270 */
[----:B------:R-:W-:Y:S01]  /*7a20*/  F2FP.BF16.F32.PACK_AB R89, RZ, R89 ;  /* 0x00000059ff59723e */ /* 0x000fe200000010ff */
[----:B------:R-:W-:Y:S01]  /*7a30*/  @P4 STG.E.U16 desc[UR36][R4.64+0x100], R88 ;  /* 0x0001005804004986 */ /* 0x000fe2000c101524 */
[C---:B------:R-:W-:Y:S02]  /*7a40*/  ISETP.GT.AND P3, PT, R3.reuse, 0x8, P0 ;  /* 0x000000080300780c */ /* 0x040fe40000764270 */
[----:B------:R-:W-:Y:S01]  /*7a50*/  ISETP.GT.AND P0, PT, R0, 0x89, PT ;  /* 0x000000890000780c */ /* 0x000fe20003f04270 */
[----:B------:R-:W-:Y:S01]  /*7a60*/  @P5 STG.E.U16 desc[UR36][R4.64+0x102], R89 ;  /* 0x0001025904005986 */ /* 0x000fe2000c101524 */
[----:B------:R-:W-:-:S02]  /*7a70*/  ISETP.GT.AND P4, PT, R3, RZ, P1 ;  /* 0x000000ff0300720c */ /* 0x000fc40000f84270 */
[----:B------:R-:W-:Y:S02]  /*7a80*/  F2FP.BF16.F32.PACK_AB R90, RZ, R90 ;  /* 0x0000005aff5a723e */ /* 0x000fe400000010ff */
[C---:B------:R-:W-:Y:S02]  /*7a90*/  ISETP.GT.AND P5, PT, R3.reuse, RZ, P0 ;  /* 0x000000ff0300720c */ /* 0x040fe400007a4270 */
[----:B------:R-:W-:Y:S01]  /*7aa0*/  F2FP.BF16.F32.PACK_AB R91, RZ, R91 ;  /* 0x0000005bff5b723e */ /* 0x000fe200000010ff */
[----:B------:R-:W-:Y:S01]  /*7ab0*/  @P2 STG.E.U16 desc[UR36][R6.64+0x100], R90 ;  /* 0x0001005a06002986 */ /* 0x000fe2000c101524 */
[----:B------:R-:W-:Y:S02]  /*7ac0*/  F2FP.BF16.F32.PACK_AB R92, RZ, R92 ;  /* 0x0000005cff5c723e */ /* 0x000fe400000010ff */
[----:B------:R-:W-:Y:S01]  /*7ad0*/  ISETP.GT.AND P2, PT, R3, 0x8, P1 ;  /* 0x000000080300780c */ /* 0x000fe20000f44270 */
[----:B------:R-:W-:Y:S01]  /*7ae0*/  @P3 STG.E.U16 desc[UR36][R6.64+0x102], R91 ;  /* 0x0001025b06003986 */ /* 0x000fe2000c101524 */
[----:B------:R-:W-:-:S02]  /*7af0*/  ISETP.GT.AND P1, PT, R0, 0x90, PT ;  /* 0x000000900000780c */ /* 0x000fc40003f24270 */
[----:B------:R-:W-:Y:S01]  /*7b00*/  F2FP.BF16.F32.PACK_AB R93, RZ, R93 ;  /* 0x0000005dff5d723e */ /* 0x000fe200000010ff */
[----:B------:R-:W-:Y:S01]  /*7b10*/  @P4 STG.E.U16 desc[UR36][R4.64+0x110], R92 ;  /* 0x0001105c04004986 */ /* 0x000fe2000c101524 */
[C---:B------:R-:W-:Y:S02]  /*7b20*/  ISETP.GT.AND P3, PT, R3.reuse, 0x8, P0 ;  /* 0x000000080300780c */ /* 0x040fe40000764270 */
[----:B------:R-:W-:Y:S01]  /*7b30*/  ISETP.GT.AND P0, PT, R0, 0x91, PT ;  /* 0x000000910000780c */ /* 0x000fe20003f04270 */
[----:B------:R-:W-:Y:S01]  /*7b40*/  @P5 STG.E.U16 desc[UR36][R4.64+0x112], R93 ;  /* 0x0001125d04005986 */ /* 0x000fe2000c101524 */
[C---:B------:R-:W-:Y:S02]  /*7b50*/  ISETP.GT.AND P4, PT, R3.reuse, RZ, P1 ;  /* 0x000000ff0300720c */ /* 0x040fe40000f84270 */
[----:B------:R-:W-:Y:S02]  /*7b60*/  F2FP.BF16.F32.PACK_AB R94, RZ, R94 ;  /* 0x0000005eff5e723e */ /* 0x000fe400000010ff */
        /* <DEDUP_REMOVED lines=27> */
[C---:B------:R-:W-:Y:S02]  /*7d20*/  ISETP.GT.AND P5, PT, R3.reuse, RZ, P0 ;  /* 0x000000ff0300720c */ /* 0x040fe400007a4270 */
[----:B------:R-:W-:Y:S02]  /*7d30*/  F2FP.BF16.F32.PACK_AB R102, RZ, R102 ;  /* 0x00000066ff66723e */ /* 0x000fe400000010ff */
[----:B------:R-:W-:Y:S02]  /*7d40*/  F2FP.BF16.F32.PACK_AB R103, RZ, R103 ;  /* 0x00000067ff67723e */ /* 0x000fe400000010ff */
[----:B------:R-:W-:Y:S01]  /*7d50*/  F2FP.BF16.F32.PACK_AB R104, RZ, R104 ;  /* 0x00000068ff68723e */ /* 0x000fe200000010ff */
[----:B------:R-:W-:Y:S01]  /*7d60*/  @P2 STG.E.U16 desc[UR36][R6.64+0x130], R102 ;  /* 0x0001306606002986 */ /* 0x000fe2000c101524 */
[----:B------:R-:W-:Y:S02]  /*7d70*/  F2FP.BF16.F32.PACK_AB R105, RZ, R105 ;  /* 0x00000069ff69723e */ /* 0x000fe400000010ff */
[C---:B------:R-:W-:Y:S01]  /*7d80*/  ISETP.GT.AND P1, PT, R3.reuse, 0x8, P1 ;  /* 0x000000080300780c */ /* 0x040fe20000f24270 */
[----:B------:R-:W-:Y:S01]  /*7d90*/  @P3 STG.E.U16 desc[UR36][R6.64+0x132], R103 ;  /* 0x0001326706003986 */ /* 0x000fe2000c101524 */
[----:B------:R-:W-:-:S02]  /*7da0*/  ISETP.GT.AND P2, PT, R3, 0x8, P0 ;  /* 0x000000080300780c */ /* 0x000fc40000744270 */
[C---:B------:R-:W-:Y:S01]  /*7db0*/  ISETP.GT.AND P0, PT, R0.reuse, 0xa9, PT ;  /* 0x000000a90000780c */ /* 0x040fe20003f04270 */
[----:B------:R-:W-:Y:S01]  /*7dc0*/  @P4 STG.E.U16 desc[UR36][R4.64+0x140], R104 ;  /* 0x0001406804004986 */ /* 0x000fe2000c101524 */
[----:B------:R-:W-:Y:S02]  /*7dd0*/  ISETP.GT.AND P4, PT, R0, 0xa8, PT ;  /* 0x000000a80000780c */ /* 0x000fe40003f84270 */
[----:B------:R-:W-:Y:S01]  /*7de0*/  F2FP.BF16.F32.PACK_AB R106, RZ, R106 ;  /* 0x0000006aff6a723e */ /* 0x000fe200000010ff */
[----:B------:R-:W-:Y:S01]  /*7df0*/  @P5 STG.E.U16 desc[UR36][R4.64+0x142], R105 ;  /* 0x0001426904005986 */ /* 0x000fe2000c101524 */
[----:B------:R-:W-:Y:S02]  /*7e00*/  ISETP.GT.AND P5, PT, R3, RZ, P4 ;  /* 0x000000ff0300720c */ /* 0x000fe400027a4270 */
[----:B------:R-:W-:Y:S01]  /*7e10*/  F2FP.BF16.F32.PACK_AB R107, RZ, R107 ;  /* 0x0000006bff6b723e */ /* 0x000fe200000010ff */
[----:B------:R-:W-:Y:S01]  /*7e20*/  @P1 STG.E.U16 desc[UR36][R6.64+0x140], R106 ;  /* 0x0001406a06001986 */ /* 0x000fe2000c101524 */
[----:B------:R-:W-:-:S02]  /*7e30*/  F2FP.BF16.F32.PACK_AB R108, RZ, R108 ;  /* 0x0000006cff6c723e */ /* 0x000fc400000010ff */
[C---:B------:R-:W-:Y:S01]  /*7e40*/  ISETP.GT.AND P3, PT, R3.reuse, RZ, P0 ;  /* 0x000000ff0300720c */ /* 0x040fe20000764270 */
[----:B------:R-:W-:Y:S01]  /*7e50*/  @P2 STG.E.U16 desc[UR36][R6.64+0x142], R107 ;  /* 0x0001426b06002986 */ /* 0x000fe2000c101524 */
[C---:B------:R-:W-:Y:S02]  /*7e60*/  ISETP.GT.AND P4, PT, R3.reuse, 0x8, P4 ;  /* 0x000000080300780c */ /* 0x040fe40002784270 */
[----:B------:R-:W-:Y:S02]  /*7e70*/  F2FP.BF16.F32.PACK_AB R109, RZ, R109 ;  /* 0x0000006dff6d723e */ /* 0x000fe400000010ff */
[----:B------:R-:W-:Y:S01]  /*7e80*/  F2FP.BF16.F32.PACK_AB R110, RZ, R110 ;  /* 0x0000006eff6e723e */ /* 0x000fe200000010ff */
[----:B------:R-:W-:Y:S01]  /*7e90*/  @P5 STG.E.U16 desc[UR36][R4.64+0x150], R108 ;  /* 0x0001506c04005986 */ /* 0x000fe2000c101524 */
[----:B------:R-:W-:Y:S02]  /*7ea0*/  ISETP.GT.AND P5, PT, R3, 0x8, P0 ;  /* 0x000000080300780c */ /* 0x000fe400007a4270 */
[----:B------:R-:W-:-:S02]  /*7eb0*/  F2FP.BF16.F32.PACK_AB R111, RZ, R111 ;  /* 0x0000006fff6f723e */ /* 0x000fc400000010ff */
[C---:B------:R-:W-:Y:S01]  /*7ec0*/  ISETP.GT.AND P0, PT, R0.reuse, 0xb1, PT ;  /* 0x000000b10000780c */ /* 0x040fe20003f04270 */
[----:B------:R-:W-:Y:S01]  /*7ed0*/  @P3 STG.E.U16 desc[UR36][R4.64+0x152], R109 ;  /* 0x0001526d04003986 */ /* 0x000fe2000c101524 */
[----:B------:R-:W-:Y:S02]  /*7ee0*/  ISETP.GT.AND P3, PT, R0, 0xb0, PT ;  /* 0x000000b00000780c */ /* 0x000fe40003f64270 */
[----:B------:R-:W-:Y:S01]  /*7ef0*/  F2FP.BF16.F32.PACK_AB R112, RZ, R112 ;  /* 0x00000070ff70723e */ /* 0x000fe200000010ff */
[----:B------:R-:W-:Y:S01]  /*7f00*/  @P4 STG.E.U16 desc[UR36][R6.64+0x150], R110 ;  /* 0x0001506e06004986 */ /* 0x000fe2000c101524 */
[C---:B------:R-:W-:Y:S02]  /*7f10*/  ISETP.GT.AND P4, PT, R3.reuse, RZ, P3 ;  /* 0x000000ff0300720c */ /* 0x040fe40001f84270 */
[C---:B------:R-:W-:Y:S01]  /*7f20*/  ISETP.GT.AND P3, PT, R3.reuse, 0x8, P3 ;  /* 0x000000080300780c */ /* 0x040fe20001f64270 */
[----:B------:R-:W-:Y:S01]  /*7f30*/  @P5 STG.E.U16 desc[UR36][R6.64+0x152], R111 ;  /* 0x0001526f06005986 */ /* 0x000fe2000c101524 */
[----:B------:R-:W-:-:S02]  /*7f40*/  ISETP.GT.AND P5, PT, R3, RZ, P0 ;  /* 0x000000ff0300720c */ /* 0x000fc400007a4270 */
[----:B------:R-:W-:Y:S02]  /*7f50*/  F2FP.BF16.F32.PACK_AB R113, RZ, R113 ;  /* 0x00000071ff71723e */ /* 0x000fe400000010ff */
[C---:B------:R-:W-:Y:S02]  /*7f60*/  ISETP.GT.AND P0, PT, R3.reuse, 0x8, P0 ;  /* 0x000000080300780c */ /* 0x040fe40000704270 */
[C---:B------:R-:W-:Y:S02]  /*7f70*/  ISETP.GT.AND P1, PT, R0.reuse, 0xb9, PT ;  /* 0x000000b90000780c */ /* 0x040fe40003f24270 */
[----:B------:R-:W-:Y:S01]  /*7f80*/  ISETP.GT.AND P2, PT, R0, 0xb8, PT ;  /* 0x000000b80000780c */ /* 0x000fe20003f44270 */
[----:B------:R-:W-:Y:S01]  /*7f90*/  @P4 STG.E.U16 desc[UR36][R4.64+0x160], R112 ;  /* 0x0001607004004986 */ /* 0x000fe2000c101524 */
[C---:B------:R-:W-:Y:S01]  /*7fa0*/  ISETP.GT.AND P4, PT, R3.reuse, RZ, P1 ;  /* 0x000000ff0300720c */ /* 0x040fe20000f84270 */
[----:B------:R-:W-:Y:S01]  /*7fb0*/  @P3 IMAD.MOV.U32 R2, RZ, RZ, R6 ;  /* 0x000000ffff023224 */ /* 0x000fe200078e0006 */
[C---:B------:R-:W-:Y:S01]  /*7fc0*/  ISETP.GT.AND P1, PT, R3.reuse, 0x8, P1 ;  /* 0x000000080300780c */ /* 0x040fe20000f24270 */
[----:B------:R-:W-:Y:S01]  /*7fd0*/  @P5 STG.E.U16 desc[UR36][R4.64+0x162], R113 ;  /* 0x0001627104005986 */ /* 0x000fe2000c101524 */
[----:B------:R-:W-:-:S02]  /*7fe0*/  ISETP.GT.AND P5, PT, R3, RZ, P2 ;  /* 0x000000ff0300720c */ /* 0x000fc400017a4270 */
[----:B------:R-:W-:Y:S01]  /*7ff0*/  ISETP.GT.AND P2, PT, R3, 0x8, P2 ;  /* 0x000000080300780c */ /* 0x000fe20001744270 */
[----:B------:R-:W-:Y:S01]  /*8000*/  @P3 IMAD.MOV.U32 R3, RZ, RZ, R7 ;  /* 0x000000ffff033224 */ /* 0x000fe200078e0007 */
[----:B------:R-:W-:Y:S02]  /*8010*/  F2FP.BF16.F32.PACK_AB R114, RZ, R114 ;  /* 0x00000072ff72723e */ /* 0x000fe400000010ff */
[----:B------:R-:W-:Y:S02]  /*8020*/  F2FP.BF16.F32.PACK_AB R115, RZ, R115 ;  /* 0x00000073ff73723e */ /* 0x000fe400000010ff */
[----:B------:R-:W-:Y:S01]  /*8030*/  F2FP.BF16.F32.PACK_AB R116, RZ, R116 ;  /* 0x00000074ff74723e */ /* 0x000fe200000010ff */
[----:B------:R0:W-:Y:S01]  /*8040*/  @P3 STG.E.U16 desc[UR36][R2.64+0x160], R114 ;  /* 0x0001607202003986 */ /* 0x0001e2000c101524 */
[----:B------:R-:W-:Y:S02]  /*8050*/  F2FP.BF16.F32.PACK_AB R117, RZ, R117 ;  /* 0x00000075ff75723e */ /* 0x000fe400000010ff */
[----:B------:R-:W-:-:S02]  /*8060*/  F2FP.BF16.F32.PACK_AB R118, RZ, R118 ;  /* 0x00000076ff76723e */ /* 0x000fc400000010ff */
[----:B------:R-:W-:Y:S01]  /*8070*/  F2FP.BF16.F32.PACK_AB R119, RZ, R119 ;  /* 0x00000077ff77723e */ /* 0x000fe200000010ff */
[----:B0-----:R-:W-:Y:S02]  /*8080*/  @P0 IMAD.MOV.U32 R2, RZ, RZ, R6 ;  /* 0x000000ffff020224 */ /* 0x001fe400078e0006 */
[----:B------:R-:W-:-:S05]  /*8090*/  @P0 IMAD.MOV.U32 R3, RZ, RZ, R7 ;  /* 0x000000ffff030224 */ /* 0x000fca00078e0007 */
[----:B------:R0:W-:Y:S02]  /*80a0*/  @P0 STG.E.U16 desc[UR36][R2.64+0x162], R115 ;  /* 0x0001627302000986 */ /* 0x0001e4000c101524 */
[----:B0-----:R-:W-:Y:S02]  /*80b0*/  @P5 IMAD.MOV.U32 R2, RZ, RZ, R4 ;  /* 0x000000ffff025224 */ /* 0x001fe400078e0004 */
[----:B------:R-:W-:-:S05]  /*80c0*/  @P5 IMAD.MOV.U32 R3, RZ, RZ, R5 ;  /* 0x000000ffff035224 */ /* 0x000fca00078e0005 */
[----:B------:R0:W-:Y:S04]  /*80d0*/  @P5 STG.E.U16 desc[UR36][R2.64+0x170], R116 ;  /* 0x0001707402005986 */ /* 0x0001e8000c101524 */
[----:B------:R1:W-:Y:S01]  /*80e0*/  @P4 STG.E.U16 desc[UR36][R4.64+0x172], R117 ;  /* 0x0001727504004986 */ /* 0x0003e2000c101524 */
[----:B0-----:R-:W-:Y:S02]  /*80f0*/  @P2 IMAD.MOV.U32 R2, RZ, RZ, R6 ;  /* 0x000000ffff022224 */ /* 0x001fe400078e0006 */
[----:B------:R-:W-:-:S05]  /*8100*/  @P2 IMAD.MOV.U32 R3, RZ, RZ, R7 ;  /* 0x000000ffff032224 */ /* 0x000fca00078e0007 */
[----:B------:R1:W-:Y:S04]  /*8110*/  @P2 STG.E.U16 desc[UR36][R2.64+0x170], R118 ;  /* 0x0001707602002986 */ /* 0x0003e8000c101524 */
[----:B------:R1:W-:Y:S02]  /*8120*/  @P1 STG.E.U16 desc[UR36][R6.64+0x172], R119 ;  /* 0x0001727706001986 */ /* 0x0003e4000c101524 */
.L_x_227:
[----:B------:R-:W-:Y:S05]  /*8130*/  BSYNC B0 ;  /* 0x0000000000007941 */ /* 0x000fea0003800000 */
.L_x_37:
[----:B01----:R-:W2:Y:S01]  /*8140*/  LDL.64 R2, [R1] ;  /* 0x0000000001027983 */ /* 0x003ea20000100a00 */
[----:B------:R-:W-:Y:S01]  /*8150*/  ULDC.64 UR4, c[0x0][0x650] ;  /* 0x0001940000047ab9 */ /* 0x000fe20000000a00 */
[----:B------:R0:W-:Y:S01]  /*8160*/  SYNCS.ARRIVE.TRANS64.A1T0 RZ, [R130+UR45], RZ ;  /* 0x000000ff82ff79a7 */ /* 0x0001e2000810002d */
[----:B------:R-:W-:Y:S01]  /*8170*/  PRMT R0, RZ, 0x7610, R0 ;  /* 0x00007610ff007816 */ /* 0x000fe20000000000 */
[----:B-----5:R-:W-:Y:S02]  /*8180*/  IMAD.MOV.U32 R19, RZ, RZ, -0x1 ;  /* 0xffffffffff137424 */ /* 0x020fe400078e00ff */
[----:B------:R-:W-:Y:S01]  /*8190*/  IMAD.MOV.U32 R22, RZ, RZ, -0x1 ;  /* 0xffffffffff167424 */ /* 0x000fe200078e00ff */
[----:B--2---:R-:W-:-:S04]  /*81a0*/  LEA R18, P0, R2, R18, 0x1 ;  /* 0x0000001202127211 */ /* 0x004fc800078008ff */
[----:B------:R-:W-:Y:S01]  /*81b0*/  LEA.HI.X R17, R2, R17, R23, 0x1, P0 ;  /* 0x0000001102117211 */ /* 0x000fe200000f0c17 */
[----:B------:R-:W-:Y:S01]  /*81c0*/  IMAD.MOV.U32 R2, RZ, RZ, -0x1 ;  /* 0xffffffffff027424 */ /* 0x000fe200078e00ff */
[----:B------:R-:W-:-:S04]  /*81d0*/  ISETP.GE.U32.AND P0, PT, R18, UR4, PT ;  /* 0x0000000412007c0c */ /* 0x000fc8000bf06070 */
[----:B------:R-:W-:-:S13]  /*81e0*/  ISETP.GE.U32.AND.EX P0, PT, R17, UR5, PT, P0 ;  /* 0x0000000511007c0c */ /* 0x000fda000bf06100 */
[----:B0-----:R-:W-:Y:S05]  /*81f0*/  @P0 BRA `(.L_x_228) ;  /* 0x0000000400700947 */ /* 0x001fea0003800000 */
[----:B------:R-:W0:Y:S01]  /*8200*/  S2R R10, SR_CTAID.X ;  /* 0x00000000000a7919 */ /* 0x000e220000002500 */
[----:B------:R-:W1:Y:S01]  /*8210*/  LDC.64 R8, c[0x0][0x628] ;  /* 0x00018a00ff087b82 */ /* 0x000e620000000a00 */
[----:B------:R-:W-:Y:S01]  /*8220*/  ULDC UR4, c[0x0][0x150] ;  /* 0x0000540000047ab9 */ /* 0x000fe20000000800 */
[----:B---34-:R-:W-:Y:S01]  /*8230*/  IMAD.MOV.U32 R6, RZ, RZ, R18 ;  /* 0x000000ffff067224 */ /* 0x018fe200078e0012 */
[----:B------:R-:W2:Y:S01]  /*8240*/  S2R R20, SR_CTAID.Y ;  /* 0x0000000000147919 */ /* 0x000ea20000002600 */
[----:B------:R-:W-:-:S04]  /*8250*/  IMAD.MOV.U32 R7, RZ, RZ, R17 ;  /* 0x000000ffff077224 */ /* 0x000fc800078e0011 */
[----:B------:R-:W3:Y:S08]  /*8260*/  LDC R15, c[0x0][0x144] ;  /* 0x00005100ff0f7b82 */ /* 0x000ef00000000800 */
[----:B------:R-:W4:Y:S08]  /*8270*/  LDC R0, c[0x0][0x630] ;  /* 0x00018c00ff007b82 */ /* 0x000f300000000800 */
[----:B------:R-:W2:Y:S01]  /*8280*/  LDC.64 R12, c[0x0][0x620] ;  /* 0x00018800ff0c7b82 */ /* 0x000ea20000000a00 */
[----:B-1----:R-:W-:-:S04]  /*8290*/  ISETP.NE.U32.AND P0, PT, R8, RZ, PT ;  /* 0x000000ff0800720c */ /* 0x002fc80003f05070 */
[----:B------:R-:W-:Y:S02]  /*82a0*/  ISETP.NE.AND.EX P0, PT, R9, RZ, PT, P0 ;  /* 0x000000ff0900720c */ /* 0x000fe40003f05300 */
[----:B0-----:R-:W-:-:S05]  /*82b0*/  I2FP.F32.U32 R2, R10 ;  /* 0x0000000a00027245 */ /* 0x001fca0000201000 */
[----:B------:R-:W-:-:S04]  /*82c0*/  FMUL R2, R2, UR4 ;  /* 0x0000000402027c20 */ /* 0x000fc80008400000 */
[----:B------:R0:W1:Y:S02]  /*82d0*/  F2I.U32.TRUNC.NTZ R14, R2 ;  /* 0x00000002000e7305 */ /* 0x000064000020f000 */
[----:B---34-:R-:W-:Y:S05]  /*82e0*/  @!P0 BRA `(.L_x_229) ;  /* 0x0000000000288947 */ /* 0x018fea0003800000 */
[----:B------:R-:W3:Y:S02]  /*82f0*/  LDC R3, c[0x0][0x634] ;  /* 0x00018d00ff037b82 */ /* 0x000ee40000000800 */
[----:B---3--:R-:W-:-:S05]  /*8300*/  IADD3 R7, P0, R18, R3, RZ ;  /* 0x0000000312077210 */ /* 0x008fca0007f1e0ff */
[----:B------:R-:W-:-:S04]  /*8310*/  IMAD.X R11, RZ, RZ, R17, P0 ;  /* 0x000000ffff0b7224 */ /* 0x000fc800000e0611 */
[----:B0-----:R-:W-:-:S04]  /*8320*/  IMAD.WIDE.U32 R2, R11, R8, RZ ;  /* 0x000000080b027225 */ /* 0x001fc800078e00ff */
[----:B------:R-:W-:-:S04]  /*8330*/  IMAD.WIDE.U32 R4, P0, R7, R9, R2 ;  /* 0x0000000907047225 */ /* 0x000fc80007800002 */
[----:B------:R-:W-:-:S04]  /*8340*/  IMAD.WIDE.U32 R2, R7, R8, RZ ;  /* 0x0000000807027225 */ /* 0x000fc800078e00ff */
[----:B------:R-:W-:Y:S01]  /*8350*/  IMAD.X R7, RZ, RZ, RZ, P0 ;  /* 0x000000ffff077224 */ /* 0x000fe200000e06ff */
[----:B------:R-:W-:Y:S01]  /*8360*/  IADD3 RZ, P0, R3, R4, RZ ;  /* 0x0000000403ff7210 */ /* 0x000fe20007f1e0ff */
[----:B------:R-:W-:-:S04]  /*8370*/  IMAD.MOV.U32 R6, RZ, RZ, R5 ;  /* 0x000000ffff067224 */ /* 0x000fc800078e0005 */
[----:B------:R-:W-:-:S08]  /*8380*/  IMAD.WIDE.U32.X R6, R11, R9, R6, P0 ;  /* 0x000000090b067225 */ /* 0x000fd000000e0406 */
.L_x_229:
[----:B------:R-:W3:Y:S01]  /*8390*/  LDC.64 R26, c[0x0][0x640] ;  /* 0x00019000ff1a7b82 */ /* 0x000ee20000000a00 */
[-C--:B------:R-:W-:Y:S01]  /*83a0*/  SHF.R.U64 R11, R6, R0.reuse, R7 ;  /* 0x00000000060b7219 */ /* 0x080fe20000001207 */
[----:B------:R-:W-:Y:S01]  /*83b0*/  IMAD.MOV.U32 R19, RZ, RZ, R17 ;  /* 0x000000ffff137224 */ /* 0x000fe200078e0011 */
[----:B------:R-:W-:Y:S01]  /*83c0*/  SHF.R.U32.HI R0, RZ, R0, R7 ;  /* 0x00000000ff007219 */ /* 0x000fe20000011607 */
[----:B-1----:R-:W-:Y:S01]  /*83d0*/  IMAD.MOV R14, RZ, RZ, -R14 ;  /* 0x000000ffff0e7224 */ /* 0x002fe200078e0a0e */
[----:B------:R-:W-:Y:S01]  /*83e0*/  IADD3 R5, P0, RZ, -R11, RZ ;  /* 0x8000000bff057210 */ /* 0x000fe20007f1e0ff */
[----:B------:R-:W-:Y:S01]  /*83f0*/  ULDC UR4, c[0x0][0x154] ;  /* 0x0000550000047ab9 */ /* 0x000fe20000000800 */
[----:B------:R-:W-:Y:S01]  /*8400*/  IMAD.MOV.U32 R7, RZ, RZ, 0x1 ;  /* 0x00000001ff077424 */ /* 0x000fe200078e00ff */
[----:B------:R-:W1:Y:S01]  /*8410*/  LDC R4, c[0x0][0x618] ;  /* 0x00018600ff047b82 */ /* 0x000e620000000800 */
[----:B------:R-:W-:Y:S02]  /*8420*/  IMAD R22, R15, R14, R10 ;  /* 0x0000000e0f167224 */ /* 0x000fe400078e020a */
[----:B------:R-:W-:-:S04]  /*8430*/  IMAD.X R3, RZ, RZ, ~R0, P0 ;  /* 0x000000ffff037224 */ /* 0x000fc800000e0e00 */
[-C--:B--2---:R-:W-:Y:S01]  /*8440*/  IMAD R0, R3, R12.reuse, RZ ;  /* 0x0000000c03007224 */ /* 0x084fe200078e02ff */
[----:B------:R-:W2:Y:S01]  /*8450*/  LDC R6, c[0x0][0x608] ;  /* 0x00018200ff067b82 */ /* 0x000ea20000000800 */
[----:B0-----:R-:W-:-:S04]  /*8460*/  IMAD.WIDE.U32 R2, R5, R12, R18 ;  /* 0x0000000c05027225 */ /* 0x001fc800078e0012 */
[----:B------:R-:W-:Y:S01]  /*8470*/  IMAD R5, R5, R13, R0 ;  /* 0x0000000d05057224 */ /* 0x000fe200078e0200 */
[----:B------:R-:W-:Y:S02]  /*8480*/  I2FP.F32.U32 R0, R20 ;  /* 0x0000001400007245 */ /* 0x000fe40000201000 */
[----:B------:R-:W0:Y:S01]  /*8490*/  LDC R24, c[0x0][0x658] ;  /* 0x00019600ff187b82 */ /* 0x000e220000000800 */
[----:B------:R-:W-:Y:S01]  /*84a0*/  IMAD.IADD R3, R3, 0x1, R5 ;  /* 0x0000000103037824 */ /* 0x000fe200078e0205 */
[----:B---3--:R-:W-:Y:S01]  /*84b0*/  ISETP.NE.U32.AND P0, PT, R26, RZ, PT ;  /* 0x000000ff1a00720c */ /* 0x008fe20003f05070 */
[----:B------:R-:W-:Y:S01]  /*84c0*/  FMUL R0, R0, UR4 ;  /* 0x0000000400007c20 */ /* 0x000fe20008400000 */
[----:B------:R-:W-:Y:S02]  /*84d0*/  IMAD.MOV.U32 R5, RZ, RZ, -0x1 ;  /* 0xffffffffff057424 */ /* 0x000fe400078e00ff */
[----:B------:R-:W-:Y:S01]  /*84e0*/  ISETP.NE.AND.EX P0, PT, R27, RZ, PT, P0 ;  /* 0x000000ff1b00720c */ /* 0x000fe20003f05300 */
[----:B------:R3:W4:Y:S01]  /*84f0*/  F2I.U32.TRUNC.NTZ R12, R0 ;  /* 0x00000000000c7305 */ /* 0x000722000020f000 */
[----:B------:R-:W3:Y:S01]  /*8500*/  LDC R15, c[0x0][0x148] ;  /* 0x00005200ff0f7b82 */ /* 0x000ee20000000800 */
[----:B-1----:R-:W-:-:S02]  /*8510*/  SHF.R.U64 R10, R2, R4, R3 ;  /* 0x00000004020a7219 */ /* 0x002fc40000001203 */
[----:B------:R-:W-:-:S05]  /*8520*/  SHF.R.U32.HI R3, RZ, R4, R3 ;  /* 0x00000004ff037219 */ /* 0x000fca0000011603 */
[----:B------:R-:W1:Y:S01]  /*8530*/  LDC R14, c[0x0][0x600] ;  /* 0x00018000ff0e7b82 */ /* 0x000e620000000800 */
[-CC-:B--2---:R-:W-:Y:S02]  /*8540*/  SHF.R.U64 R8, R10, R6.reuse, R3.reuse ;  /* 0x000000060a087219 */ /* 0x184fe40000001203 */
[----:B------:R-:W-:-:S05]  /*8550*/  SHF.R.U32.HI R3, RZ, R6, R3 ;  /* 0x00000006ff037219 */ /* 0x000fca0000011603 */
[----:B------:R-:W2:Y:S01]  /*8560*/  LDC R21, c[0x0][0x648] ;  /* 0x00019200ff157b82 */ /* 0x000ea20000000800 */
[-CC-:B0-----:R-:W-:Y:S02]  /*8570*/  SHF.R.U64 R13, R8, R24.reuse, R3.reuse ;  /* 0x00000018080d7219 */ /* 0x181fe40000001203 */
[-C--:B------:R-:W-:Y:S02]  /*8580*/  SHF.L.U32 R5, R5, R24.reuse, RZ ;  /* 0x0000001805057219 */ /* 0x080fe400000006ff */
[-C--:B------:R-:W-:Y:S01]  /*8590*/  SHF.R.U32.HI R3, RZ, R24.reuse, R3 ;  /* 0x00000018ff037219 */ /* 0x080fe20000011603 */
[----:B------:R-:W-:Y:S01]  /*85a0*/  IMAD.MOV.U32 R2, RZ, RZ, R13 ;  /* 0x000000ffff027224 */ /* 0x000fe200078e000d */
[----:B------:R-:W-:Y:S01]  /*85b0*/  SHF.L.U32 R24, R7, R24, RZ ;  /* 0x0000001807187219 */ /* 0x000fe200000006ff */
[----:B------:R-:W0:Y:S01]  /*85c0*/  LDC R25, c[0x0][0x638] ;  /* 0x00018e00ff197b82 */ /* 0x000e220000000800 */
[----:B------:R-:W-:-:S07]  /*85d0*/  LOP3.LUT R19, RZ, R5, RZ, 0x33, !PT ;  /* 0x00000005ff137212 */ /* 0x000fce00078e33ff */
[----:B------:R-:W0:Y:S01]  /*85e0*/  LDC R28, c[0x0][0x610] ;  /* 0x00018400ff1c7b82 */ /* 0x000e220000000800 */
[----:B----4-:R-:W-:Y:S05]  /*85f0*/  @!P0 BRA `(.L_x_230) ;  /* 0x0000000000288947 */ /* 0x010fea0003800000 */
[----:B---3--:R-:W3:Y:S02]  /*8600*/  LDC R0, c[0x0][0x64c] ;  /* 0x00019300ff007b82 */ /* 0x008ee40000000800 */
[----:B---3--:R-:W-:-:S05]  /*8610*/  IADD3 R7, P0, R13, R0, RZ ;  /* 0x000000000d077210 */ /* 0x008fca0007f1e0ff */
        /* <DEDUP_REMOVED lines=8> */
.L_x_230:
[----:B------:R-:W4:Y:S01]  /*86a0*/  LDC R4, c[0x0][0x65c] ;  /* 0x00019700ff047b82 */ /* 0x000f220000000800 */
[----:B--23--:R-:W-:Y:S01]  /*86b0*/  SHF.R.U64 R0, R2, R21, R3 ;  /* 0x0000001502007219 */ /* 0x00cfe20000001203 */
[----:B-1----:R-:W-:Y:S01]  /*86c0*/  VIADD R3, R14, 0xffffffff ;  /* 0xffffffff0e037836 */ /* 0x002fe20000000000 */
[----:B------:R-:W-:Y:S01]  /*86d0*/  LOP3.LUT R19, R8, R19, RZ, 0xc0, !PT ;  /* 0x0000001308137212 */ /* 0x000fe200078ec0ff */
[----:B------:R-:W-:Y:S02]  /*86e0*/  IMAD.MOV R12, RZ, RZ, -R12 ;  /* 0x000000ffff0c7224 */ /* 0x000fe400078e0a0c */
[----:B------:R-:W-:Y:S01]  /*86f0*/  IMAD.MOV R2, RZ, RZ, -R0 ;  /* 0x000000ffff027224 */ /* 0x000fe200078e0a00 */
[----:B------:R-:W-:Y:S01]  /*8700*/  LOP3.LUT R3, R10, R3, RZ, 0xc0, !PT ;  /* 0x000000030a037212 */ /* 0x000fe200078ec0ff */
[----:B------:R-:W-:Y:S02]  /*8710*/  IMAD R19, R24, R0, R19 ;  /* 0x0000000018137224 */ /* 0x000fe400078e0213 */
[----:B0-----:R-:W-:-:S04]  /*8720*/  IMAD R0, R2, R25, R13 ;  /* 0x0000001902007224 */ /* 0x001fc800078e020d */
[----:B------:R-:W-:Y:S01]  /*8730*/  IMAD R2, R0, R14, R3 ;  /* 0x0000000e00027224 */ /* 0x000fe200078e0203 */
[----:B----4-:R-:W-:Y:S01]  /*8740*/  ISETP.NE.AND P0, PT, R4, 0x1, PT ;  /* 0x000000010400780c */ /* 0x010fe20003f05270 */
[----:B------:R-:W-:-:S05]  /*8750*/  IMAD.MOV.U32 R4, RZ, RZ, 0x1 ;  /* 0x00000001ff047424 */ /* 0x000fca00078e00ff */
[----:B------:R-:W-:-:S07]  /*8760*/  PRMT R0, R4, 0x7610, R0 ;  /* 0x0000761004007816 */ /* 0x000fce0000000000 */
[----:B------:R-:W-:-:S04]  /*8770*/  @P0 IMAD R22, R15, R12, R20 ;  /* 0x0000000c0f160224 */ /* 0x000fc800078e0214 */
[----:B------:R-:W-:-:S05]  /*8780*/  IMAD R19, R19, R28, R22 ;  /* 0x0000001c13137224 */ /* 0x000fca00078e0216 */
[----:B------:R-:W-:Y:S02]  /*8790*/  SEL R22, R2, R19, !P0 ;  /* 0x0000001302167207 */ /* 0x000fe40004000000 */
[----:B------:R-:W-:Y:S01]  /*87a0*/  SEL R19, R19, R2, !P0 ;  /* 0x0000000213137207 */ /* 0x000fe20004000000 */
[----:B------:R-:W-:-:S07]  /*87b0*/  IMAD.MOV.U32 R2, RZ, RZ, R11 ;  /* 0x000000ffff027224 */ /* 0x000fce00078e000b */
.L_x_228:
[----:B------:R-:W-:Y:S02]  /*87c0*/  LOP3.LUT P0, RZ, R0, 0xff, RZ, 0xc0, !PT ;  /* 0x000000ff00ff7812 */ /* 0x000fe4000780c0ff */
[----:B------:R-:W-:-:S11]  /*87d0*/  LOP3.LUT R137, R137, 0x1, RZ, 0x3c, !PT ;  /* 0x0000000189897812 */ /* 0x000fd600078e3cff */
[----:B------:R-:W-:Y:S05]  /*87e0*/  @P0 BRA `(.L_x_231) ;  /* 0xffffff9000740947 */ /* 0x000fea000383ffff */
[----:B------:R-:W-:Y:S05]  /*87f0*/  EXIT ;  /* 0x000000000000794d */ /* 0x000fea0003800000 */
.L_x_18:
[----:B------:R-:W-:-:S08]  /*8800*/  ISETP.NE.AND P0, PT, R5, RZ, PT ;  /* 0x000000ff0500720c */ /* 0x000fd00003f05270 */
[----:B0-----:R-:W0:-:S00]  /*8810*/  USETMAXREG.DEALLOC.CTAPOOL 0x28 ;  /* 0x00000028000079c8 */ /* 0x001e0000080e0500 */
[----:B------:R-:W-:Y:S05]  /*8820*/  @P0 EXIT ;  /* 0x000000000000094d */ /* 0x000fea0003800000 */
[----:B0-----:R-:W-:Y:S01]  /*8830*/  LOP3.LUT P0, RZ, R8, 0xff, RZ, 0xc0, !PT ;  /* 0x000000ff08ff7812 */ /* 0x001fe2000780c0ff */
[----:B------:R-:W-:Y:S02]  /*8840*/  IMAD.MOV.U32 R0, RZ, RZ, 0x1 ;  /* 0x00000001ff007424 */ /* 0x000fe400078e00ff */
[----:B------:R-:W-:-:S10]  /*8850*/  IMAD.MOV.U32 R6, RZ, RZ, RZ ;  /* 0x000000ffff067224 */ /* 0x000fd400078e00ff */
[----:B------:R-:W-:Y:S05]  /*8860*/  @!P0 BRA `(.L_x_232) ;  /* 0x0000000c00348947 */ /* 0x000fea0003800000 */
[----:B------:R-:W0:Y:S01]  /*8870*/  S2R R9, SR_CgaCtaId ;  /* 0x0000000000097919 */ /* 0x000e220000008800 */
[----:B------:R-:W-:Y:S01]  /*8880*/  LOP3.LUT P0, RZ, R4, 0x1f, RZ, 0xc0, !PT ;  /* 0x0000001f04ff7812 */ /* 0x000fe2000780c0ff */
[----:B------:R-:W-:Y:S01]  /*8890*/  ULDC UR5, c[0x0][0x658] ;  /* 0x0001960000057ab9 */ /* 0x000fe20000000800 */
[----:B------:R-:W-:Y:S01]  /*88a0*/  UMOV UR6, 0xffffffff ;  /* 0xffffffff00067882 */ /* 0x000fe20000000000 */
[----:B------:R-:W-:Y:S01]  /*88b0*/  BSSY B0, `(.L_x_232) ;  /* 0x00000c8000007945 */ /* 0x000fe20003800000 */
[----:B------:R-:W-:Y:S01]  /*88c0*/  USHF.L.U32 UR6, UR6, UR5, URZ ;  /* 0x0000000506067299 */ /* 0x000fe2000800063f */
[C---:B------:R-:W-:Y:S01]  /*88d0*/  ISETP.NE.AND P2, PT, R3.reuse, RZ, PT ;  /* 0x000000ff0300720c */ /* 0x040fe20003f45270 */
[----:B------:R-:W-:Y:S01]  /*88e0*/  IMAD.MOV.U32 R8, RZ, RZ, 0x1 ;  /* 0x00000001ff087424 */ /* 0x000fe200078e00ff */
[----:B------:R-:W-:Y:S01]  /*88f0*/  ISETP.NE.OR P0, PT, R3, RZ, !P0 ;  /* 0x000000ff0300720c */ /* 0x000fe20004705670 */
[----:B------:R-:W-:Y:S01]  /*8900*/  IMAD.MOV.U32 R0, RZ, RZ, 0x1 ;  /* 0x00000001ff007424 */ /* 0x000fe200078e00ff */
[----:B------:R-:W-:Y:S01]  /*8910*/  LOP3.LUT R7, R16, 0x2, RZ, 0xfc, !PT ;  /* 0x0000000210077812 */ /* 0x000fe200078efcff */
[----:B------:R-:W-:Y:S01]  /*8920*/  IMAD.MOV.U32 R6, RZ, RZ, RZ ;  /* 0x000000ffff067224 */ /* 0x000fe200078e00ff */
[----:B------:R-:W-:Y:S01]  /*8930*/  ULDC UR4, c[0x0][0x600] ;  /* 0x0001800000047ab9 */ /* 0x000fe20000000800 */
[----:B------:R-:W-:Y:S01]  /*8940*/  UMOV UR7, 0x1 ;  /* 0x0000000100077882 */ /* 0x000fe20000000000 */
[----:B------:R-:W-:-:S02]  /*8950*/  UIADD3 UR19, UR40, 0x1, URZ ;  /* 0x0000000128137890 */ /* 0x000fc4000fffe03f */
[----:B------:R-:W-:Y:S02]  /*8960*/  UIADD3 UR15, UR4, -0x1, URZ ;  /* 0xffffffff040f7890 */ /* 0x000fe4000fffe03f */
[----:B------:R-:W-:Y:S02]  /*8970*/  USHF.L.U32 UR17, UR7, UR5, URZ ;  /* 0x0000000507117299 */ /* 0x000fe4000800063f */
[----:B------:R-:W-:Y:S01]  /*8980*/  ULOP3.LUT UR16, URZ, UR6, URZ, 0x33, !UPT ;  /* 0x000000063f107292 */ /* 0x000fe2000f8e333f */
[----:B------:R-:W-:Y:S01]  /*8990*/  ULDC.64 UR20, c[0x0][0x198] ;  /* 0x0000660000147ab9 */ /* 0x000fe20000000a00 */
[----:B0-----:R-:W-:-:S10]  /*89a0*/  LOP3.LUT R9, R9, 0x1, RZ, 0xc0, !PT ;  /* 0x0000000109097812 */ /* 0x001fd400078ec0ff */
.L_x_244:
[----:B------:R-:W-:-:S03]  /*89b0*/  UMOV UR4, 0xffffffff ;  /* 0xffffffff00047882 */ /* 0x000fc60000000000 */
[----:B------:R-:W-:Y:S05]  /*89c0*/  BRA.DIV UR4, `(.L_x_233) ;  /* 0x0000001e04507947 */ /* 0x000fea000b800000 */
[----:B------:R-:W-:-:S13]  /*89d0*/  ELECT P6, URZ, PT ;  /* 0x00000000003f782f */ /* 0x000fda00038c0000 */
.L_x_281:
[----:B------:R-:W0:Y:S01]  /*89e0*/  LDC R3, c[0x0][0x28c] ;  /* 0x0000a300ff037b82 */ /* 0x000e220000000800 */
[----:B------:R-:W-:Y:S01]  /*89f0*/  BSSY B1, `(.L_x_234) ;  /* 0x000003b000017945 */ /* 0x000fe20003800000 */
[----:B0-----:R-:W-:-:S13]  /*8a00*/  ISETP.LT.OR P6, PT, R3, 0x1, !P6 ;  /* 0x000000010300780c */ /* 0x001fda00077c1670 */
[----:B------:R-:W-:Y:S05]  /*8a10*/  @P6 BRA `(.L_x_235) ;  /* 0x0000000000e06947 */ /* 0x000fea0003800000 */
[----:B------:R-:W-:Y:S02]  /*8a20*/  IMAD R22, R22, 0x2, R9 ;  /* 0x0000000216167824 */ /* 0x000fe400078e0209 */
[----:B------:R-:W-:Y:S02]  /*8a30*/  IMAD.SHL.U32 R19, R19, 0x40, RZ ;  /* 0x0000004013137824 */ /* 0x000fe400078e00ff */
[----:B------:R-:W-:Y:S02]  /*8a40*/  IMAD.MOV.U32 R13, RZ, RZ, RZ ;  /* 0x000000ffff0d7224 */ /* 0x000fe400078e00ff */
[----:B------:R-:W-:Y:S02]  /*8a50*/  IMAD.U32 R14, RZ, RZ, UR19 ;  /* 0x00000013ff0e7e24 */ /* 0x000fe4000f8e00ff */
[----:B------:R-:W-:Y:S02]  /*8a60*/  IMAD.MOV.U32 R3, RZ, RZ, R0 ;  /* 0x000000ffff037224 */ /* 0x000fe400078e0000 */
[----:B------:R-:W-:-:S02]  /*8a70*/  IMAD.MOV.U32 R4, RZ, RZ, R6 ;  /* 0x000000ffff047224 */ /* 0x000fc400078e0006 */
[----:B------:R-:W-:-:S07]  /*8a80*/  IMAD R22, R22, 0x60, RZ ;  /* 0x0000006016167824 */ /* 0x000fce00078e02ff */
.L_x_239:
[----:B------:R-:W0:Y:S01]  /*8a90*/  S2R R10, SR_CgaCtaId ;  /* 0x00000000000a7919 */ /* 0x000e220000008800 */
[----:B------:R-:W-:-:S04]  /*8aa0*/  MOV R5, 0x400 ;  /* 0x0000040000057802 */ /* 0x000fc80000000f00 */
[----:B0-----:R-:W-:Y:S02]  /*8ab0*/  LEA R11, R10, R5, 0x18 ;  /* 0x000000050a0b7211 */ /* 0x001fe400078ec0ff */
[----:B------:R-:W-:Y:S01]  /*8ac0*/  SHF.L.U32 R5, R3, 0x1f, RZ ;  /* 0x0000001f03057819 */ /* 0x000fe200000006ff */
[----:B------:R-:W0:Y:S02]  /*8ad0*/  @!P2 LDC R10, c[0x0][0x500] ;  /* 0x00014000ff0aab82 */ /* 0x000e240000000800 */
[----:B------:R-:W-:-:S04]  /*8ae0*/  IMAD R12, R4, 0x8, R11 ;  /* 0x00000008040c7824 */ /* 0x000fc800078e020b */
[----:B------:R-:W1:Y:S02]  /*8af0*/  SYNCS.PHASECHK.TRANS64.TRYWAIT P1, [R12+URZ+0xe0], R5 ;  /* 0x0000e0050c0075a7 */ /* 0x000e64000802017f */
[----:B-1----:R-:W-:Y:S05]  /*8b00*/  @!P1 BRA `(.L_x_236) ;  /* 0x0000001c00209947 */ /* 0x002fea0003800000 */
.L_x_282:
[----:B-1----:R-:W-:Y:S01]  /*8b10*/  PRMT R5, R7, 0x9910, RZ ;  /* 0x0000991007057816 */ /* 0x002fe200000000ff */
[----:B0-----:R0:W-:Y:S03]  /*8b20*/  @!P2 SYNCS.ARRIVE.TRANS64 RZ, [R12+URZ], R10 ;  /* 0x0000000a0cffa9a7 */ /* 0x0011e6000800003f */
[----:B------:R-:W-:-:S13]  /*8b30*/  ISETP.NE.AND P1, PT, R5, 0x2, PT ;  /* 0x000000020500780c */ /* 0x000fda0003f25270 */
[----:B0-----:R-:W-:Y:S05]  /*8b40*/  @P1 BRA `(.L_x_237) ;  /* 0x0000000000041947 */ /* 0x001fea0003800000 */
[----:B------:R-:W-:Y:S01]  /*8b50*/  BPT.TRAP 0x1 ;  /* 0x000000040000795c */ /* 0x000fe20000300000 */
.L_x_237:
[----:B------:R-:W-:Y:S05]  /*8b60*/  @P0 BRA `(.L_x_238) ;  /* 0x0000000000040947 */ /* 0x000fea0003800000 */
[----:B------:R-:W-:Y:S01]  /*8b70*/  BPT.TRAP 0x1 ;  /* 0x000000040000795c */ /* 0x000fe20000300000 */
.L_x_238:
[----:B------:R-:W-:Y:S01]  /*8b80*/  IMAD R5, R4, 0x2, R9 ;  /* 0x0000000204057824 */ /* 0x000fe200078e0209 */
[----:B------:R-:W-:Y:S01]  /*8b90*/  R2UR UR9, R12 ;  /* 0x000000000c0972ca */ /* 0x000fe200000e0000 */
[--C-:B------:R-:W-:Y:S01]  /*8ba0*/  IMAD R10, R4, 0x800, R11.reuse ;  /* 0x00000800040a7824 */ /* 0x100fe200078e020b */
[----:B------:R-:W-:Y:S01]  /*8bb0*/  UIADD3 UR4, UP0, UR20, 0xf0, URZ ;  /* 0x000000f014047890 */ /* 0x000fe2000ff1e03f */
[----:B------:R-:W-:Y:S01]  /*8bc0*/  IMAD R5, R5, 0x600, RZ ;  /* 0x0000060005057824 */ /* 0x000fe200078e02ff */
[----:B------:R-:W-:Y:S01]  /*8bd0*/  R2UR UR11, R19 ;  /* 0x00000000130b72ca */ /* 0x000fe200000e0000 */
[----:B------:R-:W-:Y:S01]  /*8be0*/  VIADD R14, R14, 0xffffffff ;  /* 0xffffffff0e0e7836 */ /* 0x000fe20000000000 */
[----:B------:R-:W-:Y:S01]  /*8bf0*/  R2UR UR5, R10 ;  /* 0x000000000a0572ca */ /* 0x000fe200000e0000 */
[----:B------:R-:W-:Y:S01]  /*8c00*/  IMAD R5, R5, 0x2, R11 ;  /* 0x0000000205057824 */ /* 0x000fe200078e020b */
[----:B------:R-:W-:Y:S01]  /*8c10*/  R2UR UR10, R13 ;  /* 0x000000000d0a72ca */ /* 0x000fe200000e0000 */
[----:B------:R-:W-:Y:S01]  /*8c20*/  UIADD3 UR22, UP1, UR20, 0x1f0, URZ ;  /* 0x000001f014167890 */ /* 0x000fe2000ff3e03f */
[----:B------:R-:W-:Y:S01]  /*8c30*/  R2UR UR12, R2 ;  /* 0x00000000020c72ca */ /* 0x000fe200000e0000 */
[----:B------:R-:W-:Y:S01]  /*8c40*/  VIADD R4, R4, 0x1 ;  /* 0x0000000104047836 */ /* 0x000fe20000000000 */
[----:B------:R-:W-:Y:S01]  /*8c50*/  R2UR UR8, R5 ;  /* 0x00000000050872ca */ /* 0x000fe200000e0000 */
[----:B------:R-:W-:Y:S01]  /*8c60*/  UIADD3.X UR23, URZ, UR21, URZ, UP1, !UPT ;  /* 0x000000153f177290 */ /* 0x000fe20008ffe43f */
[----:B------:R-:W-:Y:S01]  /*8c70*/  R2UR UR18, R22 ;  /* 0x00000000161272ca */ /* 0x000fe200000e0000 */
[----:B------:R-:W-:Y:S01]  /*8c80*/  UMOV UR6, 0x0 ;  /* 0x0000000000067882 */ /* 0x000fe20000000000 */
[----:B------:R-:W-:Y:S01]  /*8c90*/  ISETP.GT.AND P3, PT, R14, 0x1, PT ;  /* 0x000000010e00780c */ /* 0x000fe20003f64270 */
[----:B------:R-:W-:Y:S01]  /*8ca0*/  UMOV UR7, 0x10000000 ;  /* 0x1000000000077882 */ /* 0x000fe20000000000 */
[C---:B------:R-:W-:Y:S01]  /*8cb0*/  ISETP.NE.AND P1, PT, R4.reuse, 0x1c, PT ;  /* 0x0000001c0400780c */ /* 0x040fe20003f25270 */
[----:B------:R-:W-:Y:S01]  /*8cc0*/  UIADD3 UR13, UR5, 0x300, URZ ;  /* 0x00000300050d7890 */ /* 0x000fe2000fffe03f */
[----:B------:R-:W-:Y:S01]  /*8cd0*/  VIADD R13, R13, 0x10 ;  /* 0x000000100d0d7836 */ /* 0x000fe20000000000 */
[----:B------:R-:W-:Y:S01]  /*8ce0*/  UIADD3.X UR5, URZ, UR21, URZ, UP0, !UPT ;  /* 0x000000153f057290 */ /* 0x000fe200087fe43f */
[----:B------:R-:W-:Y:S01]  /*8cf0*/  SEL R10, RZ, 0x1, P1 ;  /* 0x00000001ff0a7807 */ /* 0x000fe20000800000 */
[----:B------:R-:W-:Y:S01]  /*8d00*/  UMOV UR24, 0x30000 ;  /* 0x0003000000187882 */ /* 0x000fe20000000000 */
[----:B------:R-:W-:Y:S01]  /*8d10*/  SEL R4, R4, RZ, P1 ;  /* 0x000000ff04047207 */ /* 0x000fe20000800000 */
[----:B------:R-:W-:Y:S01]  /*8d20*/  UIADD3 UR14, UR8, 0xe300, URZ ;  /* 0x0000e300080e7890 */ /* 0x000fe2000fffe03f */
[----:B------:R-:W-:-:S02]  /*8d30*/  LOP3.LUT R3, R3, R10, RZ, 0x3c, !PT ;  /* 0x0000000a03037212 */ /* 0x000fc400078e3cff */
[----:B------:R-:W-:Y:S02]  /*8d40*/  UMOV UR8, UR13 ;  /* 0x0000000d00087c82 */ /* 0x000fe40008000000 */
[----:B------:R0:W-:Y:S02]  /*8d50*/  UTMALDG.3D [UR8], [UR4], desc[UR6] ;  /* 0x00000608040075b4 */ /* 0x0001e40008011000 */
[----:B0-----:R-:W-:Y:S01]  /*8d60*/  UMOV UR8, UR14 ;  /* 0x0000000e00087c82 */ /* 0x001fe20008000000 */
[----:B------:R-:W-:Y:S02]  /*8d70*/  UMOV UR11, UR18 ;  /* 0x00000012000b7c82 */ /* 0x000fe40008000000 */
[----:B------:R0:W-:Y:S02]  /*8d80*/  UTMALDG.3D.MULTICAST [UR8], [UR22], UR24, desc[UR6] ;  /* 0x00000608160073b4 */ /* 0x0001e40008011818 */
[----:B0-----:R-:W-:Y:S05]  /*8d90*/  @P3 BRA `(.L_x_239) ;  /* 0xfffffffc003c3947 */ /* 0x001fea000383ffff */
.L_x_235:
[----:B------:R-:W-:Y:S05]  /*8da0*/  BSYNC B1 ;  /* 0x0000000000017941 */ /* 0x000fea0003800000 */
.L_x_234:
[----:B------:R-:W2:Y:S01]  /*8db0*/  LDL.64 R20, [R1] ;  /* 0x0000000001147983 */ /* 0x000ea20000100a00 */
[----:B------:R-:W-:Y:S01]  /*8dc0*/  LOP3.LUT P4, RZ, R8, 0xff, RZ, 0xc0, !PT ;  /* 0x000000ff08ff7812 */ /* 0x000fe2000788c0ff */
[----:B------:R-:W-:Y:S01]  /*8dd0*/  VIADD R11, R6, UR40 ;  /* 0x00000028060b7c36 */ /* 0x000fe20008000000 */
[----:B------:R-:W-:Y:S01]  /*8de0*/  ULDC.64 UR4, c[0x0][0x650] ;  /* 0x0001940000047ab9 */ /* 0x000fe20000000a00 */
[----:B------:R-:W-:Y:S01]  /*8df0*/  IMAD.U32 R4, RZ, RZ, UR40 ;  /* 0x00000028ff047e24 */ /* 0x000fe2000f8e00ff */
[----:B------:R-:W-:Y:S01]  /*8e00*/  UISETP.GE.U32.AND UP0, UPT, UR40, 0x1c, UPT ;  /* 0x0000001c2800788c */ /* 0x000fe2000bf06070 */
[----:B------:R-:W-:Y:S01]  /*8e10*/  BSSY B1, `(.L_x_240) ;  /* 0x000006f000017945 */ /* 0x000fe20003800000 */
[----:B------:R-:W-:Y:S01]  /*8e20*/  ISETP.GT.U32.AND P1, PT, R11, 0x1b, PT ;  /* 0x0000001b0b00780c */ /* 0x000fe20003f24070 */
[----:B------:R-:W-:Y:S01]  /*8e30*/  IMAD.MOV.U32 R19, RZ, RZ, -0x1 ;  /* 0xffffffffff137424 */ /* 0x000fe200078e00ff */
[----:B------:R-:W-:Y:S01]  /*8e40*/  PRMT R8, RZ, 0x7610, R8 ;  /* 0x00007610ff087816 */ /* 0x000fe20000000008 */
[----:B------:R-:W-:Y:S01]  /*8e50*/  IMAD.MOV.U32 R22, RZ, RZ, -0x1 ;  /* 0xffffffffff167424 */ /* 0x000fe200078e00ff */
[----:B------:R-:W-:-:S02]  /*8e60*/  ISETP.LT.U32.AND P1, PT, R4, 0x1c, P1 ;  /* 0x0000001c0400780c */ /* 0x000fc40000f21070 */
[----:B------:R-:W-:Y:S01]  /*8e70*/  PLOP3.LUT P3, PT, PT, PT, UP0, 0x80, 0x0 ;  /* 0x000000000000781c */ /* 0x000fe20003f6f008 */
[----:B------:R-:W0:Y:S01]  /*8e80*/  @P4 S2R R3, SR_CgaCtaId ;  /* 0x0000000000034919 */ /* 0x000e220000008800 */
[----:B------:R-:W-:Y:S02]  /*8e90*/  @P4 MOV R2, 0x400 ;  /* 0x0000040000024802 */ /* 0x000fe40000000f00 */
[----:B------:R-:W-:-:S04]  /*8ea0*/  SEL R5, RZ, 0x1, !P1 ;  /* 0x00000001ff057807 */ /* 0x000fc80004800000 */
[----:B------:R-:W-:Y:S02]  /*8eb0*/  LOP3.LUT R0, R0, R5, RZ, 0x3c, !PT ;  /* 0x0000000500007212 */ /* 0x000fe400078e3cff */
[----:B0-----:R-:W-:-:S04]  /*8ec0*/  @P4 LEA R2, R3, R2, 0x18 ;  /* 0x0000000203024211 */ /* 0x001fc800078ec0ff */
[----:B------:R0:W-:Y:S02]  /*8ed0*/  @P4 SYNCS.ARRIVE.TRANS64.A1T0 RZ, [R2+URZ+0x1f8], RZ ;  /* 0x0001f8ff02ff49a7 */ /* 0x0001e4000810003f */
[----:B0-----:R-:W-:-:S05]  /*8ee0*/  SHF.R.U32.HI R2, RZ, 0x2, R11 ;  /* 0x00000002ff027819 */ /* 0x001fca000001160b */
[----:B------:R-:W-:-:S04]  /*8ef0*/  IMAD.WIDE.U32 R2, R2, 0x24924925, RZ ;  /* 0x2492492502027825 */ /* 0x000fc800078e00ff */
[----:B------:R-:W-:Y:S01]  /*8f00*/  IMAD R6, R3, -0x1c, R11 ;  /* 0xffffffe403067824 */ /* 0x000fe200078e020b */
[--C-:B------:R-:W-:Y:S01]  /*8f10*/  @P3 LOP3.LUT R0, R0, 0x1, R3.reuse, 0x78, !PT ;  /* 0x0000000100003812 */ /* 0x100fe200078e7803 */
[----:B------:R-:W-:Y:S01]  /*8f20*/  IMAD.MOV.U32 R2, RZ, RZ, -0x1 ;  /* 0xffffffffff027424 */ /* 0x000fe200078e00ff */
[----:B------:R-:W-:Y:S02]  /*8f30*/  PRMT R3, RZ, 0x7610, R3 ;  /* 0x00007610ff037816 */ /* 0x000fe40000000003 */
[----:B--2---:R-:W-:-:S04]  /*8f40*/  IADD3 R18, P4, R18, R20, RZ ;  /* 0x0000001412127210 */ /* 0x004fc80007f9e0ff */
[----:B------:R-:W-:Y:S01]  /*8f50*/  ISETP.GE.U32.AND P1, PT, R18, UR4, PT ;  /* 0x0000000412007c0c */ /* 0x000fe2000bf26070 */
[----:B------:R-:W-:-:S05]  /*8f60*/  IMAD.X R17, R17, 0x1, R23, P4 ;  /* 0x0000000111117824 */ /* 0x000fca00020e0617 */
[----:B------:R-:W-:-:S13]  /*8f70*/  ISETP.GE.U32.AND.EX P1, PT, R17, UR5, PT, P1 ;  /* 0x0000000511007c0c */ /* 0x000fda000bf26110 */
[----:B------:R-:W-:Y:S05]  /*8f80*/  @P1 BRA `(.L_x_241) ;  /* 0x00000004005c1947 */ /* 0x000fea0003800000 */
[----:B------:R-:W0:Y:S01]  /*8f90*/  S2R R12, SR_CTAID.X ;  /* 0x00000000000c7919 */ /* 0x000e220000002500 */
[----:B------:R-:W-:Y:S01]  /*8fa0*/  ULDC.64 UR4, c[0x0][0x628] ;  /* 0x00018a0000047ab9 */ /* 0x000fe20000000a00 */
[----:B------:R-:W1:Y:S01]  /*8fb0*/  LDC R13, c[0x0][0x144] ;  /* 0x00005100ff0d7b82 */ /* 0x000e620000000800 */
[----:B------:R-:W-:Y:S01]  /*8fc0*/  ISETP.NE.U32.AND P1, PT, RZ, UR4, PT ;  /* 0x00000004ff007c0c */ /* 0x000fe2000bf25070 */
[----:B------:R-:W2:Y:S01]  /*8fd0*/  S2R R10, SR_CTAID.Y ;  /* 0x00000000000a7919 */ /* 0x000ea20000002600 */
[----:B------:R-:W-:Y:S01]  /*8fe0*/  ULDC UR7, c[0x0][0x630] ;  /* 0x00018c0000077ab9 */ /* 0x000fe20000000800 */
[----:B------:R-:W-:Y:S01]  /*8ff0*/  ULDC UR8, c[0x0][0x150] ;  /* 0x0000540000087ab9 */ /* 0x000fe20000000800 */
[----:B------:R-:W-:Y:S01]  /*9000*/  ISETP.NE.AND.EX P1, PT, RZ, UR5, PT, P1 ;  /* 0x00000005ff007c0c */ /* 0x000fe2000bf25310 */
[----:B------:R-:W-:Y:S02]  /*9010*/  IMAD.MOV.U32 R2, RZ, RZ, R18 ;  /* 0x000000ffff027224 */ /* 0x000fe400078e0012 */
[----:B------:R-:W-:Y:S01]  /*9020*/  IMAD.MOV.U32 R3, RZ, RZ, R17 ;  /* 0x000000ffff037224 */ /* 0x000fe200078e0011 */
[----:B0-----:R-:W-:-:S09]  /*9030*/  I2FP.F32.U32 R14, R12 ;  /* 0x0000000c000e7245 */ /* 0x001fd20000201000 */
[----:B------:R-:W-:Y:S05]  /*9040*/  @!P1 BRA `(.L_x_242) ;  /* 0x0000000000289947 */ /* 0x000fea0003800000 */
[----:B------:R-:W-:Y:S02]  /*9050*/  ULDC UR6, c[0x0][0x634] ;  /* 0x00018d0000067ab9 */ /* 0x000fe40000000800 */
[----:B------:R-:W-:-:S05]  /*9060*/  IADD3 R3, P1, R18, UR6, RZ ;  /* 0x0000000612037c10 */ /* 0x000fca000ff3e0ff */
[----:B------:R-:W-:-:S04]  /*9070*/  IMAD.X R11, RZ, RZ, R17, P1 ;  /* 0x000000ffff0b7224 */ /* 0x000fc800008e0611 */
[----:B------:R-:W-:-:S04]  /*9080*/  IMAD.WIDE.U32 R4, R11, UR4, RZ ;  /* 0x000000040b047c25 */ /* 0x000fc8000f8e00ff */
[----:B------:R-:W-:-:S04]  /*9090*/  IMAD.WIDE.U32 R4, P1, R3, UR5, R4 ;  /* 0x0000000503047c25 */ /* 0x000fc8000f820004 */
[----:B------:R-:W-:-:S04]  /*90a0*/  IMAD.WIDE.U32 R2, R3, UR4, RZ ;  /* 0x0000000403027c25 */ /* 0x000fc8000f8e00ff */
[----:B------:R-:W-:Y:S01]  /*90b0*/  IMAD.MOV.U32 R2, RZ, RZ, R5 ;  /* 0x000000ffff027224 */ /* 0x000fe200078e0005 */
[----:B------:R-:W-:Y:S01]  /*90c0*/  IADD3 RZ, P3, R3, R4, RZ ;  /* 0x0000000403ff7210 */ /* 0x000fe20007f7e0ff */
[----:B------:R-:W-:-:S04]  /*90d0*/  IMAD.X R3, RZ, RZ, RZ, P1 ;  /* 0x000000ffff037224 */ /* 0x000fc800008e06ff */
[----:B------:R-:W-:-:S08]  /*90e0*/  IMAD.WIDE.U32.X R2, R11, UR5, R2, P3 ;  /* 0x000000050b027c25 */ /* 0x000fd000098e0402 */
.L_x_242:
[----:B------:R-:W-:Y:S01]  /*90f0*/  FMUL R14, R14, UR8 ;  /* 0x000000080e0e7c20 */ /* 0x000fe20008400000 */
[--C-:B------:R-:W-:Y:S01]  /*9100*/  SHF.R.U64 R11, R2, UR7, R3.reuse ;  /* 0x00000007020b7c19 */ /* 0x100fe20008001203 */
[----:B------:R-:W-:Y:S01]  /*9110*/  ULDC.64 UR4, c[0x0][0x620] ;  /* 0x0001880000047ab9 */ /* 0x000fe20000000a00 */
[----:B------:R-:W-:Y:S01]  /*9120*/  SHF.R.U32.HI R2, RZ, UR7, R3 ;  /* 0x00000007ff027c19 */ /* 0x000fe20008011603 */
[----:B------:R-:W-:Y:S01]  /*9130*/  IMAD.MOV.U32 R3, RZ, RZ, R17 ;  /* 0x000000ffff037224 */ /* 0x000fe200078e0011 */
[----:B------:R-:W-:Y:S01]  /*9140*/  IADD3 R15, P1, RZ, -R11, RZ ;  /* 0x8000000bff0f7210 */ /* 0x000fe20007f3e0ff */
[----:B------:R-:W0:Y:S01]  /*9150*/  F2I.U32.TRUNC.NTZ R14, R14 ;  /* 0x0000000e000e7305 */ /* 0x000e22000020f000 */
[----:B------:R-:W-:-:S03]  /*9160*/  ULDC.64 UR6, c[0x0][0x640] ;  /* 0x0001900000067ab9 */ /* 0x000fc60000000a00 */
[----:B------:R-:W-:Y:S01]  /*9170*/  IMAD.X R2, RZ, RZ, ~R2, P1 ;  /* 0x000000ffff027224 */ /* 0x000fe200008e0e02 */
[----:B------:R-:W-:-:S03]  /*9180*/  ISETP.NE.U32.AND P1, PT, RZ, UR6, PT ;  /* 0x00000006ff007c0c */ /* 0x000fc6000bf25070 */
[----:B------:R-:W-:Y:S01]  /*9190*/  IMAD R2, R2, UR4, RZ ;  /* 0x0000000402027c24 */ /* 0x000fe2000f8e02ff */
[----:B------:R-:W-:-:S03]  /*91a0*/  ISETP.NE.AND.EX P1, PT, RZ, UR7, PT, P1 ;  /* 0x00000007ff007c0c */ /* 0x000fc6000bf25310 */
[C---:B------:R-:W-:Y:S01]  /*91b0*/  IMAD R5, R15.reuse, UR5, R2 ;  /* 0x000000050f057c24 */ /* 0x040fe2000f8e0202 */
[----:B------:R-:W-:Y:S01]  /*91c0*/  ULDC UR5, c[0x0][0x154] ;  /* 0x0000550000057ab9 */ /* 0x000fe20000000800 */
[----:B------:R-:W-:Y:S02]  /*91d0*/  IMAD.MOV.U32 R2, RZ, RZ, R18 ;  /* 0x000000ffff027224 */ /* 0x000fe400078e0012 */
[----:B0-----:R-:W-:Y:S02]  /*91e0*/  IMAD.MOV R4, RZ, RZ, -R14 ;  /* 0x000000ffff047224 */ /* 0x001fe400078e0a0e */
[----:B------:R-:W-:Y:S01]  /*91f0*/  IMAD.WIDE.U32 R2, R15, UR4, R2 ;  /* 0x000000040f027c25 */ /* 0x000fe2000f8e0002 */
[----:B------:R-:W-:-:S03]  /*9200*/  ULDC UR4, c[0x0][0x618] ;  /* 0x0001860000047ab9 */ /* 0x000fc60000000800 */
[----:B-1----:R-:W-:Y:S01]  /*9210*/  IMAD R12, R13, R4, R12 ;  /* 0x000000040d0c7224 */ /* 0x002fe200078e020c */
[----:B--2---:R-:W-:Y:S01]  /*9220*/  I2FP.F32.U32 R4, R10 ;  /* 0x0000000a00047245 */ /* 0x004fe20000201000 */
[----:B------:R-:W0:Y:S01]  /*9230*/  LDC R13, c[0x0][0x148] ;  /* 0x00005200ff0d7b82 */ /* 0x000e220000000800 */
[----:B------:R-:W-:-:S03]  /*9240*/  IMAD.IADD R3, R3, 0x1, R5 ;  /* 0x0000000103037824 */ /* 0x000fc600078e0205 */
[----:B------:R-:W-:Y:S02]  /*9250*/  FMUL R4, R4, UR5 ;  /* 0x0000000504047c20 */ /* 0x000fe40008400000 */
[--C-:B------:R-:W-:Y:S02]  /*9260*/  SHF.R.U64 R14, R2, UR4, R3.reuse ;  /* 0x00000004020e7c19 */ /* 0x100fe40008001203 */
[----:B------:R-:W-:Y:S01]  /*9270*/  SHF.R.U32.HI R3, RZ, UR4, R3 ;  /* 0x00000004ff037c19 */ /* 0x000fe20008011603 */
[----:B------:R1:W2:Y:S01]  /*9280*/  F2I.U32.TRUNC.NTZ R20, R4 ;  /* 0x0000000400147305 */ /* 0x0002a2000020f000 */
[----:B------:R-:W-:Y:S02]  /*9290*/  ULDC UR4, c[0x0][0x608] ;  /* 0x0001820000047ab9 */ /* 0x000fe40000000800 */
[--C-:B------:R-:W-:Y:S02]  /*92a0*/  SHF.R.U64 R19, R14, UR4, R3.reuse ;  /* 0x000000040e137c19 */ /* 0x100fe40008001203 */
[----:B------:R-:W-:Y:S01]  /*92b0*/  SHF.R.U32.HI R2, RZ, UR4, R3 ;  /* 0x00000004ff027c19 */ /* 0x000fe20008011603 */
[----:B------:R-:W-:-:S03]  /*92c0*/  ULDC UR4, c[0x0][0x658] ;  /* 0x0001960000047ab9 */ /* 0x000fc60000000800 */
[--C-:B------:R-:W-:Y:S02]  /*92d0*/  SHF.R.U64 R15, R19, UR4, R2.reuse ;  /* 0x00000004130f7c19 */ /* 0x100fe40008001202 */
[----:B------:R-:W-:-:S03]  /*92e0*/  SHF.R.U32.HI R21, RZ, UR4, R2 ;  /* 0x00000004ff157c19 */ /* 0x000fc60008011602 */
[----:B------:R-:W-:Y:S02]  /*92f0*/  IMAD.MOV.U32 R2, RZ, RZ, R15 ;  /* 0x000000ffff027224 */ /* 0x000fe400078e000f */
[----:B------:R-:W-:Y:S01]  /*9300*/  IMAD.MOV.U32 R3, RZ, RZ, R21 ;  /* 0x000000ffff037224 */ /* 0x000fe200078e0015 */
[----:B-12---:R-:W-:Y:S06]  /*9310*/  @!P1 BRA `(.L_x_243) ;  /* 0x0000000000289947 */ /* 0x006fec0003800000 */
        /* <DEDUP_REMOVED lines=10> */
.L_x_243:
[----:B------:R-:W1:Y:S01]  /*93c0*/  LDC R4, c[0x0][0x65c] ;  /* 0x00019700ff047b82 */ /* 0x000e620000000800 */
[----:B------:R-:W-:Y:S01]  /*93d0*/  ULDC UR4, c[0x0][0x648] ;  /* 0x0001920000047ab9 */ /* 0x000fe20000000800 */
[----:B------:R-:W-:Y:S01]  /*93e0*/  LOP3.LUT R19, R19, UR16, RZ, 0xc0, !PT ;  /* 0x0000001013137c12 */ /* 0x000fe2000f8ec0ff */
[----:B------:R-:W-:Y:S01]  /*93f0*/  IMAD.MOV R20, RZ, RZ, -R20 ;  /* 0x000000ffff147224 */ /* 0x000fe200078e0a14 */
[----:B------:R-:W-:Y:S01]  /*9400*/  SHF.R.U64 R2, R2, UR4, R3 ;  /* 0x0000000402027c19 */ /* 0x000fe20008001203 */
[----:B------:R-:W-:Y:S01]  /*9410*/  ULDC UR4, c[0x0][0x638] ;  /* 0x00018e0000047ab9 */ /* 0x000fe20000000800 */
[----:B------:R-:W-:Y:S01]  /*9420*/  LOP3.LUT R14, R14, UR15, RZ, 0xc0, !PT ;  /* 0x0000000f0e0e7c12 */ /* 0x000fe2000f8ec0ff */
[----:B------:R-:W-:Y:S01]  /*9430*/  ULDC UR5, c[0x0][0x610] ;  /* 0x0001840000057ab9 */ /* 0x000fe20000000800 */
[----:B------:R-:W-:Y:S02]  /*9440*/  IMAD.MOV.U32 R3, RZ, RZ, 0x1 ;  /* 0x00000001ff037424 */ /* 0x000fe400078e00ff */
[----:B------:R-:W-:Y:S01]  /*9450*/  IMAD R19, R2, UR17, R19 ;  /* 0x0000001102137c24 */ /* 0x000fe2000f8e0213 */
[----:B-1----:R-:W-:Y:S01]  /*9460*/  ISETP.NE.AND P1, PT, R4, 0x1, PT ;  /* 0x000000010400780c */ /* 0x002fe20003f25270 */
[----:B------:R-:W-:-:S02]  /*9470*/  IMAD.MOV R4, RZ, RZ, -R2 ;  /* 0x000000ffff047224 */ /* 0x000fc400078e0a02 */
[----:B------:R-:W-:Y:S02]  /*9480*/  IMAD.MOV.U32 R2, RZ, RZ, R11 ;  /* 0x000000ffff027224 */ /* 0x000fe400078e000b */
[----:B------:R-:W-:Y:S01]  /*9490*/  IMAD R15, R4, UR4, R15 ;  /* 0x00000004040f7c24 */ /* 0x000fe2000f8e020f */
[----:B------:R-:W-:-:S03]  /*94a0*/  ULDC UR4, c[0x0][0x600] ;  /* 0x0001800000047ab9 */ /* 0x000fc60000000800 */
[----:B------:R-:W-:-:S04]  /*94b0*/  IMAD R15, R15, UR4, R14 ;  /* 0x000000040f0f7c24 */ /* 0x000fc8000f8e020e */
[----:B0-----:R-:W-:-:S04]  /*94c0*/  @P1 IMAD R12, R13, R20, R10 ;  /* 0x000000140d0c1224 */ /* 0x001fc800078e020a */
[----:B------:R-:W-:-:S05]  /*94d0*/  IMAD R12, R19, UR5, R12 ;  /* 0x00000005130c7c24 */ /* 0x000fca000f8e020c */
[----:B------:R-:W-:Y:S02]  /*94e0*/  SEL R22, R15, R12, !P1 ;  /* 0x0000000c0f167207 */ /* 0x000fe40004800000 */
[----:B------:R-:W-:-:S07]  /*94f0*/  SEL R19, R12, R15, !P1 ;  /* 0x0000000f0c137207 */ /* 0x000fce0004800000 */
.L_x_241:
[----:B------:R-:W-:Y:S05]  /*9500*/  BSYNC B1 ;  /* 0x0000000000017941 */ /* 0x000fea0003800000 */
.L_x_240:
[----:B------:R-:W-:-:S13]  /*9510*/  LOP3.LUT P1, RZ, R3, 0xff, RZ, 0xc0, !PT ;  /* 0x000000ff03ff7812 */ /* 0x000fda000782c0ff */
[----:B------:R-:W-:Y:S05]  /*9520*/  @P1 BRA `(.L_x_244) ;  /* 0xfffffff400201947 */ /* 0x000fea000383ffff */
[----:B------:R-:W-:Y:S05]  /*9530*/  BSYNC B0 ;  /* 0x0000000000007941 */ /* 0x000fea0003800000 */
.L_x_232:
[----:B------:R-:W-:-:S03]  /*9540*/  UMOV UR4, 0xffffffff ;  /* 0xffffffff00047882 */ /* 0x000fc60000000000 */
[----:B------:R-:W-:Y:S05]  /*9550*/  BRA.DIV UR4, `(.L_x_245) ;  /* 0x0000001204a07947 */ /* 0x000fea000b800000 */
[----:B------:R-:W-:-:S13]  /*9560*/  ELECT P6, URZ, PT ;  /* 0x00000000003f782f */ /* 0x000fda00038c0000 */
.L_x_285:
[----:B------:R-:W-:Y:S04]  /*9570*/  BSSY B0, `(.L_x_246) ;  /* 0x0000103000007945 */ /* 0x000fe80003800000 */
[----:B------:R-:W-:Y:S05]  /*9580*/  @!P6 BRA `(.L_x_247) ;  /* 0x000000100004e947 */ /* 0x000fea0003800000 */
[----:B------:R-:W-:-:S04]  /*9590*/  LOP3.LUT R16, R16, 0x2, RZ, 0xfc, !PT ;  /* 0x0000000210107812 */ /* 0x000fc800078efcff */
[----:B------:R-:W-:-:S13]  /*95a0*/  ISETP.NE.AND P0, PT, R16, 0x3, PT ;  /* 0x000000031000780c */ /* 0x000fda0003f05270 */
[----:B------:R-:W-:Y:S05]  /*95b0*/  @!P0 BRA `(.L_x_248) ;  /* 0x0000000000048947 */ /* 0x000fea0003800000 */
[----:B------:R-:W-:Y:S01]  /*95c0*/  BPT.TRAP 0x1 ;  /* 0x000000040000795c */ /* 0x000fe20000300000 */
.L_x_248:
[----:B------:R-:W0:Y:S01]  /*95d0*/  S2R R3, SR_CgaCtaId ;  /* 0x0000000000037919 */ /* 0x000e220000008800 */
[----:B------:R-:W-:-:S04]  /*95e0*/  MOV R2, 0x400 ;  /* 0x0000040000027802 */ /* 0x000fc80000000f00 */
[----:B0-----:R-:W-:Y:S02]  /*95f0*/  LEA R3, R3, R2, 0x18 ;  /* 0x0000000203037211 */ /* 0x001fe400078ec0ff */
[----:B------:R-:W-:-:S03]  /*9600*/  SHF.L.U32 R2, R0, 0x1f, RZ ;  /* 0x0000001f00027819 */ /* 0x000fc600000006ff */
[----:B------:R-:W-:-:S04]  /*9610*/  VIADD R3, R3, 0xe0 ;  /* 0x000000e003037836 */ /* 0x000fc80000000000 */
[C---:B------:R-:W-:Y:S02]  /*9620*/  IMAD R7, R6.reuse, 0x8, R3 ;  /* 0x0000000806077824 */ /* 0x040fe400078e0203 */
[----:B------:R-:W-:Y:S02]  /*9630*/  VIADD R6, R6, 0x1 ;  /* 0x0000000106067836 */ /* 0x000fe40000000000 */
[----:B------:R-:W0:Y:S03]  /*9640*/  SYNCS.PHASECHK.TRANS64.TRYWAIT P0, [R7+URZ], R2 ;  /* 0x00000002070075a7 */ /* 0x000e26000800017f */
[----:B------:R-:W-:-:S04]  /*9650*/  ISETP.NE.AND P1, PT, R6, 0x1c, PT ;  /* 0x0000001c0600780c */ /* 0x000fc80003f25270 */
[----:B------:R-:W-:Y:S02]  /*9660*/  SEL R5, RZ, 0x1, P1 ;  /* 0x00000001ff057807 */ /* 0x000fe40000800000 */
[----:B------:R-:W-:Y:S02]  /*9670*/  SEL R6, R6, RZ, P1 ;  /* 0x000000ff06067207 */ /* 0x000fe40000800000 */
[----:B------:R-:W-:-:S03]  /*9680*/  LOP3.LUT R5, R0, R5, RZ, 0x3c, !PT ;  /* 0x0000000500057212 */ /* 0x000fc600078e3cff */
[----:B------:R-:W-:Y:S01]  /*9690*/  IMAD R9, R6, 0x8, R3 ;  /* 0x0000000806097824 */ /* 0x000fe200078e0203 */
[----:B------:R-:W-:Y:S01]  /*96a0*/  SHF.L.U32 R4, R5, 0x1f, RZ ;  /* 0x0000001f05047819 */ /* 0x000fe200000006ff */
[----:B0-----:R-:W-:Y:S06]  /*96b0*/  @!P0 BRA `(.L_x_249) ;  /* 0x0000001000688947 */ /* 0x001fec0003800000 */
.L_x_286:
[----:B------:R-:W1:Y:S01]  /*96c0*/  SYNCS.PHASECHK.TRANS64.TRYWAIT P0, [R9+URZ], R4 ;  /* 0x00000004090075a7 */ /* 0x000e62000800017f */
[----:B------:R-:W-:-:S05]  /*96d0*/  VIADD R0, R6, 0x1 ;  /* 0x0000000106007836 */ /* 0x000fca0000000000 */
[----:B------:R-:W-:-:S04]  /*96e0*/  ISETP.NE.AND P1, PT, R0, 0x1c, PT ;  /* 0x0000001c0000780c */ /* 0x000fc80003f25270 */
[----:B0-----:R-:W-:Y:S02]  /*96f0*/  SEL R2, RZ, 0x1, P1 ;  /* 0x00000001ff027807 */ /* 0x001fe40000800000 */
[----:B------:R-:W-:Y:S02]  /*9700*/  SEL R0, R0, RZ, P1 ;  /* 0x000000ff00007207 */ /* 0x000fe40000800000 */
[----:B------:R-:W-:-:S03]  /*9710*/  LOP3.LUT R7, R5, R2, RZ, 0x3c, !PT ;  /* 0x0000000205077212 */ /* 0x000fc600078e3cff */
[----:B------:R-:W-:Y:S01]  /*9720*/  IMAD R6, R0, 0x8, R3 ;  /* 0x0000000800067824 */ /* 0x000fe200078e0203 */
[----:B------:R-:W-:Y:S01]  /*9730*/  SHF.L.U32 R5, R7, 0x1f, RZ ;  /* 0x0000001f07057819 */ /* 0x000fe200000006ff */
[----:B-1----:R-:W-:Y:S06]  /*9740*/  @!P0 BRA `(.L_x_250) ;  /* 0x0000001000588947 */ /* 0x002fec0003800000 */
.L_x_287:
[----:B------:R-:W1:Y:S01]  /*9750*/  SYNCS.PHASECHK.TRANS64.TRYWAIT P0, [R6+URZ], R5 ;  /* 0x00000005060075a7 */ /* 0x000e62000800017f */
[----:B------:R-:W-:-:S05]  /*9760*/  VIADD R0, R0, 0x1 ;  /* 0x0000000100007836 */ /* 0x000fca0000000000 */
[----:B------:R-:W-:-:S04]  /*9770*/  ISETP.NE.AND P1, PT, R0, 0x1c, PT ;  /* 0x0000001c0000780c */ /* 0x000fc80003f25270 */
[----:B------:R-:W-:Y:S02]  /*9780*/  SEL R2, RZ, 0x1, P1 ;  /* 0x00000001ff027807 */ /* 0x000fe40000800000 */
[----:B------:R-:W-:Y:S02]  /*9790*/  SEL R0, R0, RZ, P1 ;  /* 0x000000ff00007207 */ /* 0x000fe40000800000 */
[----:B------:R-:W-:-:S03]  /*97a0*/  LOP3.LUT R7, R7, R2, RZ, 0x3c, !PT ;  /* 0x0000000207077212 */ /* 0x000fc600078e3cff */
[----:B0-----:R-:W-:Y:S01]  /*97b0*/  IMAD R9, R0, 0x8, R3 ;  /* 0x0000000800097824 */ /* 0x001fe200078e0203 */
[----:B------:R-:W-:Y:S01]  /*97c0*/  SHF.L.U32 R4, R7, 0x1f, RZ ;  /* 0x0000001f07047819 */ /* 0x000fe200000006ff */
[----:B-1----:R-:W-:Y:S06]  /*97d0*/  @!P0 BRA `(.L_x_251) ;  /* 0x0000001000488947 */ /* 0x002fec0003800000 */
.L_x_288:
        /* <DEDUP_REMOVED lines=9> */
.L_x_289:
        /* <DEDUP_REMOVED lines=9> */
.L_x_290:
        /* <DEDUP_REMOVED lines=9> */
.L_x_291:
        /* <DEDUP_REMOVED lines=9> */
.L_x_292:
        /* <DEDUP_REMOVED lines=9> */
.L_x_293:
        /* <DEDUP_REMOVED lines=9> */
.L_x_294:
        /* <DEDUP_REMOVED lines=9> */
.L_x_295:
        /* <DEDUP_REMOVED lines=9> */
.L_x_296:
        /* <DEDUP_REMOVED lines=9> */
.L_x_297:
        /* <DEDUP_REMOVED lines=9> */
.L_x_298:
        /* <DEDUP_REMOVED lines=9> */
.L_x_299:
        /* <DEDUP_REMOVED lines=9> */
.L_x_300:
        /* <DEDUP_REMOVED lines=9> */
.L_x_301:
        /* <DEDUP_REMOVED lines=9> */
.L_x_302:
        /* <DEDUP_REMOVED lines=9> */
.L_x_303:
        /* <DEDUP_REMOVED lines=9> */
.L_x_304:
        /* <DEDUP_REMOVED lines=9> */
.L_x_305:
        /* <DEDUP_REMOVED lines=9> */
.L_x_306:
        /* <DEDUP_REMOVED lines=9> */
.L_x_307:
        /* <DEDUP_REMOVED lines=9> */
.L_x_308:
        /* <DEDUP_REMOVED lines=9> */
.L_x_309:
        /* <DEDUP_REMOVED lines=9> */
.L_x_310:
        /* <DEDUP_REMOVED lines=9> */
.L_x_311:
[----:B------:R-:W1:Y:S01]  /*a4d0*/  SYNCS.PHASECHK.TRANS64.TRYWAIT P0, [R6+URZ], R5 ;  /* 0x00000005060075a7 */ /* 0x000e62000800017f */
[----:B------:R-:W-:-:S05]  /*a4e0*/  VIADD R0, R0, 0x1 ;  /* 0x0000000100007836 */ /* 0x000fca0000000000 */
[----:B------:R-:W-:-:S04]  /*a4f0*/  ISETP.NE.AND P1, PT, R0, 0x1c, PT ;  /* 0x0000001c0000780c */ /* 0x000fc80003f25270 */
[----:B------:R-:W-:Y:S02]  /*a500*/  SEL R2, RZ, 0x1, P1 ;  /* 0x00000001ff027807 */ /* 0x000fe40000800000 */
[----:B------:R-:W-:Y:S02]  /*a510*/  SEL R0, R0, RZ, P1 ;  /* 0x000000ff00007207 */ /* 0x000fe40000800000 */
[----:B------:R-:W-:Y:S01]  /*a520*/  LOP3.LUT R2, R7, R2, RZ, 0x3c, !PT ;  /* 0x0000000207027212 */ /* 0x000fe200078e3cff */
[----:B-1----:R-:W-:Y:S06]  /*a530*/  @!P0 BRA `(.L_x_275) ;  /* 0x0000000800d08947 */ /* 0x002fec0003800000 */
.L_x_312:
[----:B------:R-:W-:Y:S01]  /*a540*/  IMAD R3, R0, 0x8, R3 ;  /* 0x0000000800037824 */ /* 0x000fe200078e0203 */
[----:B------:R-:W-:-:S07]  /*a550*/  SHF.L.U32 R0, R2, 0x1f, RZ ;  /* 0x0000001f02007819 */ /* 0x000fce00000006ff */
.L_x_276:
[----:B--2---:R2:W3:Y:S02]  /*a560*/  SYNCS.PHASECHK.TRANS64.TRYWAIT P0, [R3+URZ], R0 ;  /* 0x00000000030075a7 */ /* 0x0044e4000800017f */
[----:B---3--:R-:W-:Y:S05]  /*a570*/  @!P0 NANOSLEEP.SYNCS 0x989680 ;  /* 0x009896800000895d */ /* 0x008fea0003900000 */
[----:B------:R-:W3:Y:S02]  /*a580*/  @!P0 SYNCS.PHASECHK.TRANS64 P0, [R3+URZ], R0 ;  /* 0x00000000030085a7 */ /* 0x000ee4000800007f */
[----:B---3--:R-:W-:Y:S05]  /*a590*/  @!P0 BRA `(.L_x_276) ;  /* 0xfffffffc00f08947 */ /* 0x008fea000383ffff */
.L_x_247:
[----:B------:R-:W-:Y:S05]  /*a5a0*/  BSYNC B0 ;  /* 0x0000000000007941 */ /* 0x000fea0003800000 */
.L_x_246:
[----:B------:R-:W-:Y:S05]  /*a5b0*/  EXIT ;  /* 0x000000000000794d */ /* 0x000fea0003800000 */
.L_x_20:
[----:B-1----:R1:W2:Y:S02]  /*a5c0*/  SYNCS.PHASECHK.TRANS64.TRYWAIT P0, [R129+URZ], R0 ;  /* 0x00000000810075a7 */ /* 0x0022a4000800017f */
[----:B--2---:R-:W-:Y:S05]  /*a5d0*/  @!P0 NANOSLEEP.SYNCS 0x989680 ;  /* 0x009896800000895d */ /* 0x004fea0003900000 */
[----:B------:R-:W2:Y:S02]  /*a5e0*/  @!P0 SYNCS.PHASECHK.TRANS64 P0, [R129+URZ], R0 ;  /* 0x00000000810085a7 */ /* 0x000ea4000800007f */
[----:B--2---:R-:W-:Y:S05]  /*a5f0*/  @!P0 BRA `(.L_x_20) ;  /* 0xfffffffc00f08947 */ /* 0x004fea000383ffff */
[----:B------:R-:W-:Y:S05]  /*a600*/  BRA `(.L_x_277) ;  /* 0xffffff7400007947 */ /* 0x000fea000383ffff */
.L_x_25:
[----:B--2---:R2:W3:Y:S02]  /*a610*/  SYNCS.PHASECHK.TRANS64.TRYWAIT P1, [R3+URZ], R0 ;  /* 0x00000000030075a7 */ /* 0x0044e4000802017f */
[----:B---3--:R-:W-:Y:S05]  /*a620*/  @!P1 NANOSLEEP.SYNCS 0x989680 ;  /* 0x009896800000995d */ /* 0x008fea0003900000 */
[----:B------:R-:W3:Y:S02]  /*a630*/  @!P1 SYNCS.PHASECHK.TRANS64 P1, [R3+URZ], R0 ;  /* 0x00000000030095a7 */ /* 0x000ee4000802007f */
[----:B---3--:R-:W-:Y:S05]  /*a640*/  @!P1 BRA `(.L_x_25) ;  /* 0xfffffffc00f09947 */ /* 0x008fea000383ffff */
[----:B------:R-:W-:Y:S05]  /*a650*/  BRA `(.L_x_24) ;  /* 0xffffff74006c7947 */ /* 0x000fea000383ffff */
.L_x_30:
[----:B--2---:R-:W-:-:S04]  /*a660*/  IMAD.U32 R5, RZ, RZ, UR4 ;  /* 0x00000004ff057e24 */ /* 0x004fc8000f8e00ff */
[----:B------:R2:W3:Y:S03]  /*a670*/  SYNCS.PHASECHK.TRANS64.TRYWAIT P1, [R5+URZ], R4 ;  /* 0x00000004050075a7 */ /* 0x0004e6000802017f */
[----:B---3--:R-:W-:Y:S05]  /*a680*/  @!P1 NANOSLEEP.SYNCS 0x989680 ;  /* 0x009896800000995d */ /* 0x008fea0003900000 */
[----:B------:R-:W3:Y:S02]  /*a690*/  @!P1 SYNCS.PHASECHK.TRANS64 P1, [R5+URZ], R4 ;  /* 0x00000004050095a7 */ /* 0x000ee4000802007f */
[----:B---3--:R-:W-:Y:S05]  /*a6a0*/  @!P1 BRA `(.L_x_30) ;  /* 0xfffffffc00ec9947 */ /* 0x008fea000383ffff */
[----:B------:R-:W-:Y:S05]  /*a6b0*/  BRA `(.L_x_29) ;  /* 0xffffff7400e07947 */ /* 0x000fea000383ffff */
.L_x_36:
[----:B-1----:R1:W2:Y:S02]  /*a6c0*/  SYNCS.PHASECHK.TRANS64.TRYWAIT P0, [R129+URZ+0x10], R0 ;  /* 0x00001000810075a7 */ /* 0x0022a4000800017f */
[----:B--2---:R-:W-:Y:S05]  /*a6d0*/  @!P0 NANOSLEEP.SYNCS 0x989680 ;  /* 0x009896800000895d */ /* 0x004fea0003900000 */
[----:B------:R-:W2:Y:S02]  /*a6e0*/  @!P0 SYNCS.PHASECHK.TRANS64 P0, [R129+URZ+0x10], R0 ;  /* 0x00001000810085a7 */ /* 0x000ea4000800007f */
[----:B--2---:R-:W-:Y:S05]  /*a6f0*/  @!P0 BRA `(.L_x_36) ;  /* 0xfffffffc00f08947 */ /* 0x004fea000383ffff */
[----:B------:R-:W-:Y:S05]  /*a700*/  BRA `(.L_x_278) ;  /* 0xffffff7800d07947 */ /* 0x000fea000383ffff */
.L_x_233:
[----:B------:R-:W-:Y:S01]  /*a710*/  BSSY B1, `(.L_x_279) ;  /* 0x0000006000017945 */ /* 0x000fe20003800000 */
[----:B------:R-:W-:-:S07]  /*a720*/  IMAD.MOV.U32 R15, RZ, RZ, -0x1 ;  /* 0xffffffffff0f7424 */ /* 0x000fce00078e00ff */
[----:B-----5:R-:W-:Y:S05]  /*a730*/  WARPSYNC.COLLECTIVE R15, `(.L_x_280) ;  /* 0x000000000f0c7348 */ /* 0x020fea0003c00000 */
[----:B------:R-:W-:Y:S02]  /*a740*/  ELECT P6, UR62, PT ;  /* 0x00000000003e782f */ /* 0x000fe400038c0000 */
[----:B------:R-:W-:Y:S01]  /*a750*/  MOV R14, UR62 ;  /* 0x0000003e000e7c02 */ /* 0x000fe20008000f00 */
[----:B-----5:R-:W-:Y:S10]  /*a760*/  ENDCOLLECTIVE ;  /* 0x000000000000791b */ /* 0x020ff40003800000 */
.L_x_280:
[----:B------:R-:W-:Y:S05]  /*a770*/  BSYNC B1 ;  /* 0x0000000000017941 */ /* 0x000fea0003800000 */
.L_x_279:
[----:B------:R-:W-:Y:S05]  /*a780*/  BRA `(.L_x_281) ;  /* 0xffffffe000947947 */ /* 0x000fea000383ffff */
.L_x_236:
[----:B-1----:R1:W2:Y:S02]  /*a790*/  SYNCS.PHASECHK.TRANS64.TRYWAIT P1, [R12+URZ+0xe0], R5 ;  /* 0x0000e0050c0075a7 */ /* 0x0022a4000802017f */
[----:B--2---:R-:W-:Y:S05]  /*a7a0*/  @!P1 NANOSLEEP.SYNCS 0x989680 ;  /* 0x009896800000995d */ /* 0x004fea0003900000 */
[----:B------:R-:W2:Y:S02]  /*a7b0*/  @!P1 SYNCS.PHASECHK.TRANS64 P1, [R12+URZ+0xe0], R5 ;  /* 0x0000e0050c0095a7 */ /* 0x000ea4000802007f */
[----:B--2---:R-:W-:Y:S05]  /*a7c0*/  @!P1 BRA `(.L_x_236) ;  /* 0xfffffffc00f09947 */ /* 0x004fea000383ffff */
[----:B------:R-:W-:Y:S05]  /*a7d0*/  BRA `(.L_x_282) ;  /* 0xffffffe000cc7947 */ /* 0x000fea000383ffff */
.L_x_245:
[----:B------:R-:W-:Y:S01]  /*a7e0*/  BSSY B0, `(.L_x_283) ;  /* 0x0000006000007945 */ /* 0x000fe20003800000 */
[----:B------:R-:W-:-:S07]  /*a7f0*/  IMAD.MOV.U32 R15, RZ, RZ, -0x1 ;  /* 0xffffffffff0f7424 */ /* 0x000fce00078e00ff */
[----:B-----5:R-:W-:Y:S05]  /*a800*/  WARPSYNC.COLLECTIVE R15, `(.L_x_284) ;  /* 0x000000000f0c7348 */ /* 0x020fea0003c00000 */
[----:B------:R-:W-:Y:S02]  /*a810*/  ELECT P6, UR62, PT ;  /* 0x00000000003e782f */ /* 0x000fe400038c0000 */
[----:B------:R-:W-:Y:S01]  /*a820*/  MOV R14, UR62 ;  /* 0x0000003e000e7c02 */ /* 0x000fe20008000f00 */
[----:B-----5:R-:W-:Y:S10]  /*a830*/  ENDCOLLECTIVE ;  /* 0x000000000000791b */ /* 0x020ff40003800000 */
.L_x_284:
[----:B------:R-:W-:Y:S05]  /*a840*/  BSYNC B0 ;  /* 0x0000000000007941 */ /* 0x000fea0003800000 */
.L_x_283:
[----:B------:R-:W-:Y:S05]  /*a850*/  BRA `(.L_x_285) ;  /* 0xffffffec00447947 */ /* 0x000fea000383ffff */
.L_x_249:
[----:B0-----:R0:W1:Y:S02]  /*a860*/  SYNCS.PHASECHK.TRANS64.TRYWAIT P0, [R7+URZ], R2 ;  /* 0x00000002070075a7 */ /* 0x001064000800017f */
[----:B-1----:R-:W-:Y:S05]  /*a870*/  @!P0 NANOSLEEP.SYNCS 0x989680 ;  /* 0x009896800000895d */ /* 0x002fea0003900000 */
[----:B------:R-:W1:Y:S02]  /*a880*/  @!P0 SYNCS.PHASECHK.TRANS64 P0, [R7+URZ], R2 ;  /* 0x00000002070085a7 */ /* 0x000e64000800007f */
[----:B-1----:R-:W-:Y:S05]  /*a890*/  @!P0 BRA `(.L_x_249) ;  /* 0xfffffffc00f08947 */ /* 0x002fea000383ffff */
[----:B------:R-:W-:Y:S05]  /*a8a0*/  BRA `(.L_x_286) ;  /* 0xffffffec00847947 */ /* 0x000fea000383ffff */
.L_x_250:
[----:B0-----:R0:W1:Y:S02]  /*a8b0*/  SYNCS.PHASECHK.TRANS64.TRYWAIT P0, [R9+URZ], R4 ;  /* 0x00000004090075a7 */ /* 0x001064000800017f */
[----:B-1----:R-:W-:Y:S05]  /*a8c0*/  @!P0 NANOSLEEP.SYNCS 0x989680 ;  /* 0x009896800000895d */ /* 0x002fea0003900000 */
[----:B------:R-:W1:Y:S02]  /*a8d0*/  @!P0 SYNCS.PHASECHK.TRANS64 P0, [R9+URZ], R4 ;  /* 0x00000004090085a7 */ /* 0x000e64000800007f */
[----:B-1----:R-:W-:Y:S05]  /*a8e0*/  @!P0 BRA `(.L_x_250) ;  /* 0xfffffffc00f08947 */ /* 0x002fea000383ffff */
[----:B------:R-:W-:Y:S05]  /*a8f0*/  BRA `(.L_x_287) ;  /* 0xffffffec00947947 */ /* 0x000fea000383ffff */
.L_x_251:
[----:B0-----:R0:W1:Y:S02]  /*a900*/  SYNCS.PHASECHK.TRANS64.TRYWAIT P0, [R6+URZ], R5 ;  /* 0x00000005060075a7 */ /* 0x001064000800017f */
[----:B-1----:R-:W-:Y:S05]  /*a910*/  @!P0 NANOSLEEP.SYNCS 0x989680 ;  /* 0x009896800000895d */ /* 0x002fea0003900000 */
[----:B------:R-:W1:Y:S02]  /*a920*/  @!P0 SYNCS.PHASECHK.TRANS64 P0, [R6+URZ], R5 ;  /* 0x00000005060085a7 */ /* 0x000e64000800007f */
[----:B-1----:R-:W-:Y:S05]  /*a930*/  @!P0 BRA `(.L_x_251) ;  /* 0xfffffffc00f08947 */ /* 0x002fea000383ffff */
[----:B------:R-:W-:Y:S05]  /*a940*/  BRA `(.L_x_288) ;  /* 0xffffffec00a47947 */ /* 0x000fea000383ffff */
.L_x_252:
[----:B0-----:R0:W1:Y:S02]  /*a950*/  SYNCS.PHASECHK.TRANS64.TRYWAIT P0, [R9+URZ], R4 ;  /* 0x00000004090075a7 */ /* 0x001064000800017f */
[----:B-1----:R-:W-:Y:S05]  /*a960*/  @!P0 NANOSLEEP.SYNCS 0x989680 ;  /* 0x009896800000895d */ /* 0x002fea0003900000 */
[----:B------:R-:W1:Y:S02]  /*a970*/  @!P0 SYNCS.PHASECHK.TRANS64 P0, [R9+URZ], R4 ;  /* 0x00000004090085a7 */ /* 0x000e64000800007f */
[----:B-1----:R-:W-:Y:S05]  /*a980*/  @!P0 BRA `(.L_x_252) ;  /* 0xfffffffc00f08947 */ /* 0x002fea000383ffff */
[----:B------:R-:W-:Y:S05]  /*a990*/  BRA `(.L_x_289) ;  /* 0xffffffec00b47947 */ /* 0x000fea000383ffff */
.L_x_253:
[----:B0-----:R0:W1:Y:S02]  /*a9a0*/  SYNCS.PHASECHK.TRANS64.TRYWAIT P0, [R6+URZ], R5 ;  /* 0x00000005060075a7 */ /* 0x001064000800017f */
[----:B-1----:R-:W-:Y:S05]  /*a9b0*/  @!P0 NANOSLEEP.SYNCS 0x989680 ;  /* 0x009896800000895d */ /* 0x002fea0003900000 */
[----:B------:R-:W1:Y:S02]  /*a9c0*/  @!P0 SYNCS.PHASECHK.TRANS64 P0, [R6+URZ], R5 ;  /* 0x00000005060085a7 */ /* 0x000e64000800007f */
[----:B-1----:R-:W-:Y:S05]  /*a9d0*/  @!P0 BRA `(.L_x_253) ;  /* 0xfffffffc00f08947 */ /* 0x002fea000383ffff */
[----:B------:R-:W-:Y:S05]  /*a9e0*/  BRA `(.L_x_290) ;  /* 0xffffffec00c47947 */ /* 0x000fea000383ffff */
.L_x_254:
[----:B0-----:R0:W1:Y:S02]  /*a9f0*/  SYNCS.PHASECHK.TRANS64.TRYWAIT P0, [R9+URZ], R4 ;  /* 0x00000004090075a7 */ /* 0x001064000800017f */
[----:B-1----:R-:W-:Y:S05]  /*aa00*/  @!P0 NANOSLEEP.SYNCS 0x989680 ;  /* 0x009896800000895d */ /* 0x002fea0003900000 */
[----:B------:R-:W1:Y:S02]  /*aa10*/  @!P0 SYNCS.PHASECHK.TRANS64 P0, [R9+URZ], R4 ;  /* 0x00000004090085a7 */ /* 0x000e64000800007f */
[----:B-1----:R-:W-:Y:S05]  /*aa20*/  @!P0 BRA `(.L_x_254) ;  /* 0xfffffffc00f08947 */ /* 0x002fea000383ffff */
[----:B------:R-:W-:Y:S05]  /*aa30*/  BRA `(.L_x_291) ;  /* 0xffffffec00d47947 */ /* 0x000fea000383ffff */
.L_x_255:
[----:B0-----:R0:W1:Y:S02]  /*aa40*/  SYNCS.PHASECHK.TRANS64.TRYWAIT P0, [R6+URZ], R5 ;  /* 0x00000005060075a7 */ /* 0x001064000800017f */
[----:B-1----:R-:W-:Y:S05]  /*aa50*/  @!P0 NANOSLEEP.SYNCS 0x989680 ;  /* 0x009896800000895d */ /* 0x002fea0003900000 */
[----:B------:R-:W1:Y:S02]  /*aa60*/  @!P0 SYNCS.PHASECHK.TRANS64 P0, [R6+URZ], R5 ;  /* 0x00000005060085a7 */ /* 0x000e64000800007f */
[----:B-1----:R-:W-:Y:S05]  /*aa70*/  @!P0 BRA `(.L_x_255) ;  /* 0xfffffffc00f08947 */ /* 0x002fea000383ffff */
[----:B------:R-:W-:Y:S05]  /*aa80*/  BRA `(.L_x_292) ;  /* 0xffffffec00e47947 */ /* 0x000fea000383ffff */
.L_x_256:
[----:B0-----:R0:W1:Y:S02]  /*aa90*/  SYNCS.PHASECHK.TRANS64.TRYWAIT P0, [R9+URZ], R4 ;  /* 0x00000004090075a7 */ /* 0x001064000800017f */
[----:B-1----:R-:W-:Y:S05]  /*aaa0*/  @!P0 NANOSLEEP.SYNCS 0x989680 ;  /* 0x009896800000895d */ /* 0x002fea0003900000 */
[----:B------:R-:W1:Y:S02]  /*aab0*/  @!P0 SYNCS.PHASECHK.TRANS64 P0, [R9+URZ], R4 ;  /* 0x00000004090085a7 */ /* 0x000e64000800007f */
[----:B-1----:R-:W-:Y:S05]  /*aac0*/  @!P0 BRA `(.L_x_256) ;  /* 0xfffffffc00f08947 */ /* 0x002fea000383ffff */
[----:B------:R-:W-:Y:S05]  /*aad0*/  BRA `(.L_x_293) ;  /* 0xffffffec00f47947 */ /* 0x000fea000383ffff */
.L_x_257:
[----:B0-----:R0:W1:Y:S02]  /*aae0*/  SYNCS.PHASECHK.TRANS64.TRYWAIT P0, [R6+URZ], R5 ;  /* 0x00000005060075a7 */ /* 0x001064000800017f */
[----:B-1----:R-:W-:Y:S05]  /*aaf0*/  @!P0 NANOSLEEP.SYNCS 0x989680 ;  /* 0x009896800000895d */ /* 0x002fea0003900000 */
[----:B------:R-:W1:Y:S02]  /*ab00*/  @!P0 SYNCS.PHASECHK.TRANS64 P0, [R6+URZ], R5 ;  /* 0x00000005060085a7 */ /* 0x000e64000800007f */
[----:B-1----:R-:W-:Y:S05]  /*ab10*/  @!P0 BRA `(.L_x_257) ;  /* 0xfffffffc00f08947 */ /* 0x002fea000383ffff */
[----:B------:R-:W-:Y:S05]  /*ab20*/  BRA `(.L_x_294) ;  /* 0xfffffff000047947 */ /* 0x000fea000383ffff */
.L_x_258:
[----:B0-----:R0:W1:Y:S02]  /*ab30*/  SYNCS.PHASECHK.TRANS64.TRYWAIT P0, [R9+URZ], R4 ;  /* 0x00000004090075a7 */ /* 0x001064000800017f */
[----:B-1----:R-:W-:Y:S05]  /*ab40*/  @!P0 NANOSLEEP.SYNCS 0x989680 ;  /* 0x009896800000895d */ /* 0x002fea0003900000 */
[----:B------:R-:W1:Y:S02]  /*ab50*/  @!P0 SYNCS.PHASECHK.TRANS64 P0, [R9+URZ], R4 ;  /* 0x00000004090085a7 */ /* 0x000e64000800007f */
[----:B-1----:R-:W-:Y:S05]  /*ab60*/  @!P0 BRA `(.L_x_258) ;  /* 0xfffffffc00f08947 */ /* 0x002fea000383ffff */
[----:B------:R-:W-:Y:S05]  /*ab70*/  BRA `(.L_x_295) ;  /* 0xfffffff000147947 */ /* 0x000fea000383ffff */
.L_x_259:
[----:B0-----:R0:W1:Y:S02]  /*ab80*/  SYNCS.PHASECHK.TRANS64.TRYWAIT P0, [R6+URZ], R5 ;  /* 0x00000005060075a7 */ /* 0x001064000800017f */
[----:B-1----:R-:W-:Y:S05]  /*ab90*/  @!P0 NANOSLEEP.SYNCS 0x989680 ;  /* 0x009896800000895d */ /* 0x002fea0003900000 */
[----:B------:R-:W1:Y:S02]  /*aba0*/  @!P0 SYNCS.PHASECHK.TRANS64 P0, [R6+URZ], R5 ;  /* 0x00000005060085a7 */ /* 0x000e64000800007f */
[----:B-1----:R-:W-:Y:S05]  /*abb0*/  @!P0 BRA `(.L_x_259) ;  /* 0xfffffffc00f08947 */ /* 0x002fea000383ffff */
[----:B------:R-:W-:Y:S05]  /*abc0*/  BRA `(.L_x_296) ;  /* 0xfffffff000247947 */ /* 0x000fea000383ffff */
.L_x_260:
[----:B0-----:R0:W1:Y:S02]  /*abd0*/  SYNCS.PHASECHK.TRANS64.TRYWAIT P0, [R9+URZ], R4 ;  /* 0x00000004090075a7 */ /* 0x001064000800017f */
[----:B-1----:R-:W-:Y:S05]  /*abe0*/  @!P0 NANOSLEEP.SYNCS 0x989680 ;  /* 0x009896800000895d */ /* 0x002fea0003900000 */
[----:B------:R-:W1:Y:S02]  /*abf0*/  @!P0 SYNCS.PHASECHK.TRANS64 P0, [R9+URZ], R4 ;  /* 0x00000004090085a7 */ /* 0x000e64000800007f */
[----:B-1----:R-:W-:Y:S05]  /*ac00*/  @!P0 BRA `(.L_x_260) ;  /* 0xfffffffc00f08947 */ /* 0x002fea000383ffff */
[----:B------:R-:W-:Y:S05]  /*ac10*/  BRA `(.L_x_297) ;  /* 0xfffffff000347947 */ /* 0x000fea000383ffff */
.L_x_261:
[----:B0-----:R0:W1:Y:S02]  /*ac20*/  SYNCS.PHASECHK.TRANS64.TRYWAIT P0, [R6+URZ], R5 ;  /* 0x00000005060075a7 */ /* 0x001064000800017f */
[----:B-1----:R-:W-:Y:S05]  /*ac30*/  @!P0 NANOSLEEP.SYNCS 0x989680 ;  /* 0x009896800000895d */ /* 0x002fea0003900000 */
[----:B------:R-:W1:Y:S02]  /*ac40*/  @!P0 SYNCS.PHASECHK.TRANS64 P0, [R6+URZ], R5 ;  /* 0x00000005060085a7 */ /* 0x000e64000800007f */
[----:B-1----:R-:W-:Y:S05]  /*ac50*/  @!P0 BRA `(.L_x_261) ;  /* 0xfffffffc00f08947 */ /* 0x002fea000383ffff */
[----:B------:R-:W-:Y:S05]  /*ac60*/  BRA `(.L_x_298) ;  /* 0xfffffff000447947 */ /* 0x000fea000383ffff */
.L_x_262:
[----:B0-----:R0:W1:Y:S02]  /*ac70*/  SYNCS.PHASECHK.TRANS64.TRYWAIT P0, [R9+URZ], R4 ;  /* 0x00000004090075a7 */ /* 0x001064000800017f */
[----:B-1----:R-:W-:Y:S05]  /*ac80*/  @!P0 NANOSLEEP.SYNCS 0x989680 ;  /* 0x009896800000895d */ /* 0x002fea0003900000 */
[----:B------:R-:W1:Y:S02]  /*ac90*/  @!P0 SYNCS.PHASECHK.TRANS64 P0, [R9+URZ], R4 ;  /* 0x00000004090085a7 */ /* 0x000e64000800007f */
[----:B-1----:R-:W-:Y:S05]  /*aca0*/  @!P0 BRA `(.L_x_262) ;  /* 0xfffffffc00f08947 */ /* 0x002fea000383ffff */
[----:B------:R-:W-:Y:S05]  /*acb0*/  BRA `(.L_x_299) ;  /* 0xfffffff000547947 */ /* 0x000fea000383ffff */
.L_x_263:
[----:B0-----:R0:W1:Y:S02]  /*acc0*/  SYNCS.PHASECHK.TRANS64.TRYWAIT P0, [R6+URZ], R5 ;  /* 0x00000005060075a7 */ /* 0x001064000800017f */
[----:B-1----:R-:W-:Y:S05]  /*acd0*/  @!P0 NANOSLEEP.SYNCS 0x989680 ;  /* 0x009896800000895d */ /* 0x002fea0003900000 */
[----:B------:R-:W1:Y:S02]  /*ace0*/  @!P0 SYNCS.PHASECHK.TRANS64 P0, [R6+URZ], R5 ;  /* 0x00000005060085a7 */ /* 0x000e64000800007f */
[----:B-1----:R-:W-:Y:S05]  /*acf0*/  @!P0 BRA `(.L_x_263) ;  /* 0xfffffffc00f08947 */ /* 0x002fea000383ffff */
[----:B------:R-:W-:Y:S05]  /*ad00*/  BRA `(.L_x_300) ;  /* 0xfffffff000647947 */ /* 0x000fea000383ffff */
.L_x_264:
[----:B0-----:R0:W1:Y:S02]  /*ad10*/  SYNCS.PHASECHK.TRANS64.TRYWAIT P0, [R9+URZ], R4 ;  /* 0x00000004090075a7 */ /* 0x001064000800017f */
[----:B-1----:R-:W-:Y:S05]  /*ad20*/  @!P0 NANOSLEEP.SYNCS 0x989680 ;  /* 0x009896800000895d */ /* 0x002fea0003900000 */
[----:B------:R-:W1:Y:S02]  /*ad30*/  @!P0 SYNCS.PHASECHK.TRANS64 P0, [R9+URZ], R4 ;  /* 0x00000004090085a7 */ /* 0x000e64000800007f */
[----:B-1----:R-:W-:Y:S05]  /*ad40*/  @!P0 BRA `(.L_x_264) ;  /* 0xfffffffc00f08947 */ /* 0x002fea000383ffff */
[----:B------:R-:W-:Y:S05]  /*ad50*/  BRA `(.L_x_301) ;  /* 0xfffffff000747947 */ /* 0x000fea000383ffff */
.L_x_265:
[----:B0-----:R0:W1:Y:S02]  /*ad60*/  SYNCS.PHASECHK.TRANS64.TRYWAIT P0, [R6+URZ], R5 ;  /* 0x00000005060075a7 */ /* 0x001064000800017f */
[----:B-1----:R-:W-:Y:S05]  /*ad70*/  @!P0 NANOSLEEP.SYNCS 0x989680 ;  /* 0x009896800000895d */ /* 0x002fea0003900000 */
[----:B------:R-:W1:Y:S02]  /*ad80*/  @!P0 SYNCS.PHASECHK.TRANS64 P0, [R6+URZ], R5 ;  /* 0x00000005060085a7 */ /* 0x000e64000800007f */
[----:B-1----:R-:W-:Y:S05]  /*ad90*/  @!P0 BRA `(.L_x_265) ;  /* 0xfffffffc00f08947 */ /* 0x002fea000383ffff */
[----:B------:R-:W-:Y:S05]  /*ada0*/  BRA `(.L_x_302) ;  /* 0xfffffff000847947 */ /* 0x000fea000383ffff */
.L_x_266:
[----:B0-----:R0:W1:Y:S02]  /*adb0*/  SYNCS.PHASECHK.TRANS64.TRYWAIT P0, [R9+URZ], R4 ;  /* 0x00000004090075a7 */ /* 0x001064000800017f */
[----:B-1----:R-:W-:Y:S05]  /*adc0*/  @!P0 NANOSLEEP.SYNCS 0x989680 ;  /* 0x009896800000895d */ /* 0x002fea0003900000 */
[----:B------:R-:W1:Y:S02]  /*add0*/  @!P0 SYNCS.PHASECHK.TRANS64 P0, [R9+URZ], R4 ;  /* 0x00000004090085a7 */ /* 0x000e64000800007f */
[----:B-1----:R-:W-:Y:S05]  /*ade0*/  @!P0 BRA `(.L_x_266) ;  /* 0xfffffffc00f08947 */ /* 0x002fea000383ffff */
[----:B------:R-:W-:Y:S05]  /*adf0*/  BRA `(.L_x_303) ;  /* 0xfffffff000947947 */ /* 0x000fea000383ffff */
.L_x_267:
[----:B0-----:R0:W1:Y:S02]  /*ae00*/  SYNCS.PHASECHK.TRANS64.TRYWAIT P0, [R6+URZ], R5 ;  /* 0x00000005060075a7 */ /* 0x001064000800017f */
[----:B-1----:R-:W-:Y:S05]  /*ae10*/  @!P0 NANOSLEEP.SYNCS 0x989680 ;  /* 0x009896800000895d */ /* 0x002fea0003900000 */
[----:B------:R-:W1:Y:S02]  /*ae20*/  @!P0 SYNCS.PHASECHK.TRANS64 P0, [R6+URZ], R5 ;  /* 0x00000005060085a7 */ /* 0x000e64000800007f */
[----:B-1----:R-:W-:Y:S05]  /*ae30*/  @!P0 BRA `(.L_x_267) ;  /* 0xfffffffc00f08947 */ /* 0x002fea000383ffff */
[----:B------:R-:W-:Y:S05]  /*ae40*/  BRA `(.L_x_304) ;  /* 0xfffffff000a47947 */ /* 0x000fea000383ffff */
.L_x_268:
[----:B0-----:R0:W1:Y:S02]  /*ae50*/  SYNCS.PHASECHK.TRANS64.TRYWAIT P0, [R9+URZ], R4 ;  /* 0x00000004090075a7 */ /* 0x001064000800017f */
[----:B-1----:R-:W-:Y:S05]  /*ae60*/  @!P0 NANOSLEEP.SYNCS 0x989680 ;  /* 0x009896800000895d */ /* 0x002fea0003900000 */
[----:B------:R-:W1:Y:S02]  /*ae70*/  @!P0 SYNCS.PHASECHK.TRANS64 P0, [R9+URZ], R4 ;  /* 0x00000004090085a7 */ /* 0x000e64000800007f */
[----:B-1----:R-:W-:Y:S05]  /*ae80*/  @!P0 BRA `(.L_x_268) ;  /* 0xfffffffc00f08947 */ /* 0x002fea000383ffff */
[----:B------:R-:W-:Y:S05]  /*ae90*/  BRA `(.L_x_305) ;  /* 0xfffffff000b47947 */ /* 0x000fea000383ffff */
.L_x_269:
[----:B0-----:R0:W1:Y:S02]  /*aea0*/  SYNCS.PHASECHK.TRANS64.TRYWAIT P0, [R6+URZ], R5 ;  /* 0x00000005060075a7 */ /* 0x001064000800017f */
[----:B-1----:R-:W-:Y:S05]  /*aeb0*/  @!P0 NANOSLEEP.SYNCS 0x989680 ;  /* 0x009896800000895d */ /* 0x002fea0003900000 */
[----:B------:R-:W1:Y:S02]  /*aec0*/  @!P0 SYNCS.PHASECHK.TRANS64 P0, [R6+URZ], R5 ;  /* 0x00000005060085a7 */ /* 0x000e64000800007f */
[----:B-1----:R-:W-:Y:S05]  /*aed0*/  @!P0 BRA `(.L_x_269) ;  /* 0xfffffffc00f08947 */ /* 0x002fea000383ffff */
[----:B------:R-:W-:Y:S05]  /*aee0*/  BRA `(.L_x_306) ;  /* 0xfffffff000c47947 */ /* 0x000fea000383ffff */
.L_x_270:
[----:B0-----:R0:W1:Y:S02]  /*aef0*/  SYNCS.PHASECHK.TRANS64.TRYWAIT P0, [R9+URZ], R4 ;  /* 0x00000004090075a7 */ /* 0x001064000800017f */
[----:B-1----:R-:W-:Y:S05]  /*af00*/  @!P0 NANOSLEEP.SYNCS 0x989680 ;  /* 0x009896800000895d */ /* 0x002fea0003900000 */
[----:B------:R-:W1:Y:S02]  /*af10*/  @!P0 SYNCS.PHASECHK.TRANS64 P0, [R9+URZ], R4 ;  /* 0x00000004090085a7 */ /* 0x000e64000800007f */
[----:B-1----:R-:W-:Y:S05]  /*af20*/  @!P0 BRA `(.L_x_270) ;  /* 0xfffffffc00f08947 */ /* 0x002fea000383ffff */
[----:B------:R-:W-:Y:S05]  /*af30*/  BRA `(.L_x_307) ;  /* 0xfffffff000d47947 */ /* 0x000fea000383ffff */
.L_x_271:
[----:B0-----:R0:W1:Y:S02]  /*af40*/  SYNCS.PHASECHK.TRANS64.TRYWAIT P0, [R6+URZ], R5 ;  /* 0x00000005060075a7 */ /* 0x001064000800017f */
[----:B-1----:R-:W-:Y:S05]  /*af50*/  @!P0 NANOSLEEP.SYNCS 0x989680 ;  /* 0x009896800000895d */ /* 0x002fea0003900000 */
[----:B------:R-:W1:Y:S02]  /*af60*/  @!P0 SYNCS.PHASECHK.TRANS64 P0, [R6+URZ], R5 ;  /* 0x00000005060085a7 */ /* 0x000e64000800007f */
[----:B-1----:R-:W-:Y:S05]  /*af70*/  @!P0 BRA `(.L_x_271) ;  /* 0xfffffffc00f08947 */ /* 0x002fea000383ffff */
[----:B------:R-:W-:Y:S05]  /*af80*/  BRA `(.L_x_308) ;  /* 0xfffffff000e47947 */ /* 0x000fea000383ffff */
.L_x_272:
[----:B0-----:R0:W1:Y:S02]  /*af90*/  SYNCS.PHASECHK.TRANS64.TRYWAIT P0, [R9+URZ], R4 ;  /* 0x00000004090075a7 */ /* 0x001064000800017f */
[----:B-1----:R-:W-:Y:S05]  /*afa0*/  @!P0 NANOSLEEP.SYNCS 0x989680 ;  /* 0x009896800000895d */ /* 0x002fea0003900000 */
[----:B------:R-:W1:Y:S02]  /*afb0*/  @!P0 SYNCS.PHASECHK.TRANS64 P0, [R9+URZ], R4 ;  /* 0x00000004090085a7 */ /* 0x000e64000800007f */
[----:B-1----:R-:W-:Y:S05]  /*afc0*/  @!P0 BRA `(.L_x_272) ;  /* 0xfffffffc00f08947 */ /* 0x002fea000383ffff */
[----:B------:R-:W-:Y:S05]  /*afd0*/  BRA `(.L_x_309) ;  /* 0xfffffff000f47947 */ /* 0x000fea000383ffff */
.L_x_273:
[----:B0-----:R0:W1:Y:S02]  /*afe0*/  SYNCS.PHASECHK.TRANS64.TRYWAIT P0, [R6+URZ], R5 ;  /* 0x00000005060075a7 */ /* 0x001064000800017f */
[----:B-1----:R-:W-:Y:S05]  /*aff0*/  @!P0 NANOSLEEP.SYNCS 0x989680 ;  /* 0x009896800000895d */ /* 0x002fea0003900000 */
[----:B------:R-:W1:Y:S02]  /*b000*/  @!P0 SYNCS.PHASECHK.TRANS64 P0, [R6+URZ], R5 ;  /* 0x00000005060085a7 */ /* 0x000e64000800007f */
[----:B-1----:R-:W-:Y:S05]  /*b010*/  @!P0 BRA `(.L_x_273) ;  /* 0xfffffffc00f08947 */ /* 0x002fea000383ffff */
[----:B------:R-:W-:Y:S05]  /*b020*/  BRA `(.L_x_310) ;  /* 0xfffffff400047947 */ /* 0x000fea000383ffff */
.L_x_274:
[----:B0-----:R0:W1:Y:S02]  /*b030*/  SYNCS.PHASECHK.TRANS64.TRYWAIT P0, [R9+URZ], R4 ;  /* 0x00000004090075a7 */ /* 0x001064000800017f */
[----:B-1----:R-:W-:Y:S05]  /*b040*/  @!P0 NANOSLEEP.SYNCS 0x989680 ;  /* 0x009896800000895d */ /* 0x002fea0003900000 */
[----:B------:R-:W1:Y:S02]  /*b050*/  @!P0 SYNCS.PHASECHK.TRANS64 P0, [R9+URZ], R4 ;  /* 0x00000004090085a7 */ /* 0x000e64000800007f */
[----:B-1----:R-:W-:Y:S05]  /*b060*/  @!P0 BRA `(.L_x_274) ;  /* 0xfffffffc00f08947 */ /* 0x002fea000383ffff */
[----:B------:R-:W-:Y:S05]  /*b070*/  BRA `(.L_x_311) ;  /* 0xfffffff400147947 */ /* 0x000fea000383ffff */
.L_x_275:
[----:B-1----:R1:W2:Y:S02]  /*b080*/  SYNCS.PHASECHK.TRANS64.TRYWAIT P0, [R6+URZ], R5 ;  /* 0x00000005060075a7 */ /* 0x0022a4000800017f */
[----:B--2---:R-:W-:Y:S05]  /*b090*/  @!P0 NANOSLEEP.SYNCS 0x989680 ;  /* 0x009896800000895d */ /* 0x004fea0003900000 */
[----:B------:R-:W2:Y:S02]  /*b0a0*/  @!P0 SYNCS.PHASECHK.TRANS64 P0, [R6+URZ], R5 ;  /* 0x00000005060085a7 */ /* 0x000ea4000800007f */
[----:B--2---:R-:W-:Y:S05]  /*b0b0*/  @!P0 BRA `(.L_x_275) ;  /* 0xfffffffc00f08947 */ /* 0x004fea000383ffff */
[----:B------:R-:W-:Y:S05]  /*b0c0*/  BRA `(.L_x_312) ;  /* 0xfffffff4001c7947 */ /* 0x000fea000383ffff */
.L_x_313:
[----:B------:R-:W-:-:S00]  /*b0d0*/  BRA `(.L_x_313) ;  /* 0xfffffffc00fc7947 */ /* 0x000fc0000383ffff */
[----:B------:R-:W-:-:S00]  /*b0e0*/  NOP ;  /* 0x0000000000007918 */ /* 0x000fc00000000000 */
        /* <DEDUP_REMOVED lines=9> */
.L_x_314:


//--------------------- .nv.global.init           --------------------------
	.section	.nv.global.init,"aw",@progbits
.nv.global.init:
	.type		$str$22,@object
	.size		$str$22,($str$23 - $str$22)
$str$22:
        /*0000*/ 	.byte	0x6b, 0x5f, 0x74, 0x69, 0x6c, 0x65, 0x5f, 0x63, 0x6f, 0x75, 0x6e, 0x74, 0x20, 0x3e, 0x3d, 0x20
        /*0010*/ 	.byte	0x31, 0x00
	.type		$str$23,@object
	.size		$str$23,(__unnamed_1 - $str$23)
$str$23:
        /*0012*/ 	.byte	0x2f, 0x74, 0x6d, 0x70, 0x2f, 0x63, 0x75, 0x74, 0x6c, 0x61, 0x73, 0x73, 0x5f, 0x73, 0x77, 0x65
        /*0022*/ 	.byte	0x65, 0x70, 0x5f, 0x73, 0x72, 0x63, 0x2f, 0x69, 0x6e, 0x63, 0x6c, 0x75, 0x64, 0x65, 0x2f, 0x63
        /*0032*/ 	.byte	0x75, 0x74, 0x6c, 0x61, 0x73, 0x73, 0x2f, 0x67, 0x65, 0x6d, 0x6d, 0x2f, 0x63, 0x6f, 0x6c, 0x6c
        /*0042*/ 	.byte	0x65, 0x63, 0x74, 0x69, 0x76, 0x65, 0x2f, 0x73, 0x6d, 0x39, 0x30, 0x5f, 0x6d, 0x6d, 0x61, 0x5f
        /*0052*/ 	.byte	0x74, 0x6d, 0x61, 0x5f, 0x67, 0x6d, 0x6d, 0x61, 0x5f, 0x73, 0x73, 0x5f, 0x77, 0x61, 0x72, 0x70
        /*0062*/ 	.byte	0x73, 0x70, 0x65, 0x63, 0x69, 0x61, 0x6c, 0x69, 0x7a, 0x65, 0x64, 0x2e, 0x68, 0x70, 0x70, 0x00
	.type		__unnamed_1,@object
	.size		__unnamed_1,(.L_0 - __unnamed_1)
__unnamed_1:
        /*0072*/ 	.byte	0x76, 0x6f, 0x69, 0x64, 0x20, 0x63, 0x75, 0x74, 0x6c, 0x61, 0x73, 0x73, 0x3a, 0x3a, 0x67, 0x65
        /* <DEDUP_REMOVED lines=180> */
        /*0bc2*/ 	.byte	0x3a, 0x3a, 0x69, 0x64, 0x65, 0x6e, 0x74, 0x69, 0x74, 0x79, 0x5d, 0x00
.L_0:


//--------------------- .nv.shared._ZN7cutlass13device_kernelINS_4gemm6kernel13GemmUniversalIN4cute5tupleIJiiiiEEENS1_10collective13CollectiveMmaINS1_34MainloopSm90TmaGmmaWarpSpecializedILi28ENS5_IJNS4_1CILi2EEENSA_ILi1EEESC_EEENS1_32KernelTmaWarpSpecializedPingpongEEENS5_IJNSA_ILi64EEENSA_ILi192EEENSA_ILi16EEEEEENS_10bfloat16_tENS5_IJlSC_lEEESK_SL_NS4_8TiledMMAINS4_8MMA_AtomIJNS4_4SM904GMMA28MMA_64x192x16_F32BF16BF16_SSILNSP_5MajorE0ELSR_0ELNSP_7ScaleInE1ELSS_1EEEEEENS4_6LayoutINS5_IJSC_SC_SC_EEENS5_IJNSA_ILi0EEESX_SX_EEEEENS5_IJNS4_10UnderscoreES10_S10_EEEEENS4_13SM90_TMA_LOADENS4_14ComposedLayoutINS4_7SwizzleILi1ELi4ELi3EEENS4_18smem_ptr_flag_bitsILi16EEENSV_INS5_IJNSA_ILi8EEESI_EEENS5_IJSI_SC_EEEEEEEvNS4_8identityENS4_23SM90_TMA_LOAD_MULTICASTES1D_vS1E_EENS_8epilogue10collective6detail29Sm90TmaWarpSpecializedAdapterINS1I_15DefaultEpilogueISK_SL_SL_NS1H_6thread17LinearCombinationISK_Li1EffLNS1M_9ScaleType4KindE0ELNS_15FloatRoundStyleE2ESK_EENS1_15EpilogueDefaultEEEEEvvEEEEvNT_6ParamsE --------------------------
	.section	.nv.shared._ZN7cutlass13device_kernelINS_4gemm6kernel13GemmUniversalIN4cute5tupleIJiiiiEEENS1_10collective13CollectiveMmaINS1_34MainloopSm90TmaGmmaWarpSpecializedILi28ENS5_IJNS4_1CILi2EEENSA_ILi1EEESC_EEENS1_32KernelTmaWarpSpecializedPingpongEEENS5_IJNSA_ILi64EEENSA_ILi192EEENSA_ILi16EEEEEENS_10bfloat16_tENS5_IJlSC_lEEESK_SL_NS4_8TiledMMAINS4_8MMA_AtomIJNS4_4SM904GMMA28MMA_64x192x16_F32BF16BF16_SSILNSP_5MajorE0ELSR_0ELNSP_7ScaleInE1ELSS_1EEEEEENS4_6LayoutINS5_IJSC_SC_SC_EEENS5_IJNSA_ILi0EEESX_SX_EEEEENS5_IJNS4_10UnderscoreES10_S10_EEEEENS4_13SM90_TMA_LOADENS4_14ComposedLayoutINS4_7SwizzleILi1ELi4ELi3EEENS4_18smem_ptr_flag_bitsILi16EEENSV_INS5_IJNSA_ILi8EEESI_EEENS5_IJSI_SC_EEEEEEEvNS4_8identityENS4_23SM90_TMA_LOAD_MULTICASTES1D_vS1E_EENS_8epilogue10collective6detail29Sm90TmaWarpSpecializedAdapterINS1I_15DefaultEpilogueISK_SL_SL_NS1H_6thread17LinearCombinationISK_Li1EffLNS1M_9ScaleType4KindE0ELNS_15FloatRoundStyleE2ESK_EENS1_15EpilogueDefaultEEEEEvvEEEEvNT_6ParamsE,"aw",@nobits
	.sectionflags	@""
	.align	16
	.zero		1024


//--------------------- .nv.shared.reserved.0     --------------------------
	.section	.nv.shared.reserved.0,"aw",@nobits
	.weak		__nv_reservedSMEM_offset_0_alias
	.size		__nv_reservedSMEM_offset_0_alias, 0, 0
	.other		__nv_reservedSMEM_offset_0_alias,@"STO_CUDA_RESERVED_SHARED STV_DEFAULT"
__nv_reservedSMEM_offset_0_alias:
	.zero		0


//--------------------- .nv.global                --------------------------
	.section	.nv.global,"aw",@nobits
.nv.global:
	.type		_ZN40_INTERNAL_635a0b24_4_k_cu_bb167870_116954cute1_E,@object
	.size		_ZN40_INTERNAL_635a0b24_4_k_cu_bb167870_116954cute1_E,(_ZN40_INTERNAL_635a0b24_4_k_cu_bb167870_116954cuda3std3__45__cpo6cbeginE - _ZN40_INTERNAL_635a0b24_4_k_cu_bb167870_116954cute1_E)
_ZN40_INTERNAL_635a0b24_4_k_cu_bb167870_116954cute1_E:
	.zero		1
	.type		_ZN40_INTERNAL_635a0b24_4_k_cu_bb167870_116954cuda3std3__45__cpo6cbeginE,@object
	.size		_ZN40_INTERNAL_635a0b24_4_k_cu_bb167870_116954cuda3std3__45__cpo6cbeginE,(_ZN40_INTERNAL_635a0b24_4_k_cu_bb167870_116954cuda3std3__48in_placeE - _ZN40_INTERNAL_635a0b24_4_k_cu_bb167870_116954cuda3std3__45__cpo6cbeginE)
_ZN40_INTERNAL_635a0b24_4_k_cu_bb167870_116954cuda3std3__45__cpo6cbeginE:
	.zero		1
	.type		_ZN40_INTERNAL_635a0b24_4_k_cu_bb167870_116954cuda3std3__48in_placeE,@object
	.size		_ZN40_INTERNAL_635a0b24_4_k_cu_bb167870_116954cuda3std3__48in_placeE,(_ZN40_INTERNAL_635a0b24_4_k_cu_bb167870_116954cuda3std6ranges3__45__cpo9iter_moveE - _ZN40_INTERNAL_635a0b24_4_k_cu_bb167870_116954cuda3std3__48in_placeE)
_ZN40_INTERNAL_635a0b24_4_k_cu_bb167870_116954cuda3std3__48in_placeE:
	.zero		1
	.type		_ZN40_INTERNAL_635a0b24_4_k_cu_bb167870_116954cuda3std6ranges3__45__cpo9iter_moveE,@object
	.size		_ZN40_INTERNAL_635a0b24_4_k_cu_bb167870_116954cuda3std6ranges3__45__cpo9iter_moveE,(_ZN40_INTERNAL_635a0b24_4_k_cu_bb167870_116954cuda3std3__45__cpo5beginE - _ZN40_INTERNAL_635a0b24_4_k_cu_bb167870_116954cuda3std6ranges3__45__cpo9iter_moveE)
_ZN40_INTERNAL_635a0b24_4_k_cu_bb167870_116954cuda3std6ranges3__45__cpo9iter_moveE:
	.zero		1
	.type		_ZN40_INTERNAL_635a0b24_4_k_cu_bb167870_116954cuda3std3__45__cpo5beginE,@object
	.size		_ZN40_INTERNAL_635a0b24_4_k_cu_bb167870_116954cuda3std3__45__cpo5beginE,(_ZN40_INTERNAL_635a0b24_4_k_cu_bb167870_116954cuda3std3__442_GLOBAL__N__635a0b24_4_k_cu_bb167870_116956ignoreE - _ZN40_INTERNAL_635a0b24_4_k_cu_bb167870_116954cuda3std3__45__cpo5beginE)
_ZN40_INTERNAL_635a0b24_4_k_cu_bb167870_116954cuda3std3__45__cpo5beginE:
	.zero		1
	.type		_ZN40_INTERNAL_635a0b24_4_k_cu_bb167870_116954cuda3std3__442_GLOBAL__N__635a0b24_4_k_cu_bb167870_116956ignoreE,@object
	.size		_ZN40_INTERNAL_635a0b24_4_k_cu_bb167870_116954cuda3std3__442_GLOBAL__N__635a0b24_4_k_cu_bb167870_116956ignoreE,(_ZN40_INTERNAL_635a0b24_4_k_cu_bb167870_116954cute7productE - _ZN40_INTERNAL_635a0b24_4_k_cu_bb167870_116954cuda3std3__442_GLOBAL__N__635a0b24_4_k_cu_bb167870_116956ignoreE)
_ZN40_INTERNAL_635a0b24_4_k_cu_bb167870_116954cuda3std3__442_GLOBAL__N__635a0b24_4_k_cu_bb167870_116956ignoreE:
	.zero		1
	.type		_ZN40_INTERNAL_635a0b24_4_k_cu_bb167870_116954cute7productE,@object
	.size		_ZN40_INTERNAL_635a0b24_4_k_cu_bb167870_116954cute7productE,(_ZN40_INTERNAL_635a0b24_4_k_cu_bb167870_116954cuda3std3__45__cpo3endE - _ZN40_INTERNAL_635a0b24_4_k_cu_bb167870_116954cute7productE)
_ZN40_INTERNAL_635a0b24_4_k_cu_bb167870_116954cute7productE:
	.zero		1
	.type		_ZN40_INTERNAL_635a0b24_4_k_cu_bb167870_116954cuda3std3__45__cpo3endE,@object
	.size		_ZN40_INTERNAL_635a0b24_4_k_cu_bb167870_116954cuda3std3__45__cpo3endE,(_ZN40_INTERNAL_635a0b24_4_k_cu_bb167870_116954cuda3std3__419piecewise_constructE - _ZN40_INTERNAL_635a0b24_4_k_cu_bb167870_116954cuda3std3__45__cpo3endE)
_ZN40_INTERNAL_635a0b24_4_k_cu_bb167870_116954cuda3std3__45__cpo3endE:
	.zero		1
	.type		_ZN40_INTERNAL_635a0b24_4_k_cu_bb167870_116954cuda3std3__419piecewise_constructE,@object
	.size		_ZN40_INTERNAL_635a0b24_4_k_cu_bb167870_116954cuda3std3__419piecewise_constructE,(_ZN40_INTERNAL_635a0b24_4_k_cu_bb167870_116954cuda3std3__45__cpo4cendE - _ZN40_INTERNAL_635a0b24_4_k_cu_bb167870_116954cuda3std3__419piecewise_constructE)
_ZN40_INTERNAL_635a0b24_4_k_cu_bb167870_116954cuda3std3__419piecewise_constructE:
	.zero		1
	.type		_ZN40_INTERNAL_635a0b24_4_k_cu_bb167870_116954cuda3std3__45__cpo4cendE,@object
	.size		_ZN40_INTERNAL_635a0b24_4_k_cu_bb167870_116954cuda3std3__45__cpo4cendE,(_ZN40_INTERNAL_635a0b24_4_k_cu_bb167870_116954cuda3std6ranges3__45__cpo4swapE - _ZN40_INTERNAL_635a0b24_4_k_cu_bb167870_116954cuda3std3__45__cpo4cendE)
_ZN40_INTERNAL_635a0b24_4_k_cu_bb167870_116954cuda3std3__45__cpo4cendE:
	.zero		1
	.type		_ZN40_INTERNAL_635a0b24_4_k_cu_bb167870_116954cuda3std6ranges3__45__cpo4swapE,@object
	.size		_ZN40_INTERNAL_635a0b24_4_k_cu_bb167870_116954cuda3std6ranges3__45__cpo4swapE,(.L_8 - _ZN40_INTERNAL_635a0b24_4_k_cu_bb167870_116954cuda3std6ranges3__45__cpo4swapE)
_ZN40_INTERNAL_635a0b24_4_k_cu_bb167870_116954cuda3std6ranges3__45__cpo4swapE:
	.zero		1
.L_8:


//--------------------- .nv.constant0._ZN7cutlass13device_kernelINS_4gemm6kernel13GemmUniversalIN4cute5tupleIJiiiiEEENS1_10collective13CollectiveMmaINS1_34MainloopSm90TmaGmmaWarpSpecializedILi28ENS5_IJNS4_1CILi2EEENSA_ILi1EEESC_EEENS1_32KernelTmaWarpSpecializedPingpongEEENS5_IJNSA_ILi64EEENSA_ILi192EEENSA_ILi16EEEEEENS_10bfloat16_tENS5_IJlSC_lEEESK_SL_NS4_8TiledMMAINS4_8MMA_AtomIJNS4_4SM904GMMA28MMA_64x192x16_F32BF16BF16_SSILNSP_5MajorE0ELSR_0ELNSP_7ScaleInE1ELSS_1EEEEEENS4_6LayoutINS5_IJSC_SC_SC_EEENS5_IJNSA_ILi0EEESX_SX_EEEEENS5_IJNS4_10UnderscoreES10_S10_EEEEENS4_13SM90_TMA_LOADENS4_14ComposedLayoutINS4_7SwizzleILi1ELi4ELi3EEENS4_18smem_ptr_flag_bitsILi16EEENSV_INS5_IJNSA_ILi8EEESI_EEENS5_IJSI_SC_EEEEEEEvNS4_8identityENS4_23SM90_TMA_LOAD_MULTICASTES1D_vS1E_EENS_8epilogue10collective6detail29Sm90TmaWarpSpecializedAdapterINS1I_15DefaultEpilogueISK_SL_SL_NS1H_6thread17LinearCombinationISK_Li1EffLNS1M_9ScaleType4KindE0ELNS_15FloatRoundStyleE2ESK_EENS1_15EpilogueDefaultEEEEEvvEEEEvNT_6ParamsE --------------------------
	.section	.nv.constant0._ZN7cutlass13device_kernelINS_4gemm6kernel13GemmUniversalIN4cute5tupleIJiiiiEEENS1_10collective13CollectiveMmaINS1_34MainloopSm90TmaGmmaWarpSpecializedILi28ENS5_IJNS4_1CILi2EEENSA_ILi1EEESC_EEENS1_32KernelTmaWarpSpecializedPingpongEEENS5_IJNSA_ILi64EEENSA_ILi192EEENSA_ILi16EEEEEENS_10bfloat16_tENS5_IJlSC_lEEESK_SL_NS4_8TiledMMAINS4_8MMA_AtomIJNS4_4SM904GMMA28MMA_64x192x16_F32BF16BF16_SSILNSP_5MajorE0ELSR_0ELNSP_7ScaleInE1ELSS_1EEEEEENS4_6LayoutINS5_IJSC_SC_SC_EEENS5_IJNSA_ILi0EEESX_SX_EEEEENS5_IJNS4_10UnderscoreES10_S10_EEEEENS4_13SM90_TMA_LOADENS4_14ComposedLayoutINS4_7SwizzleILi1ELi4ELi3EEENS4_18smem_ptr_flag_bitsILi16EEENSV_INS5_IJNSA_ILi8EEESI_EEENS5_IJSI_SC_EEEEEEEvNS4_8identityENS4_23SM90_TMA_LOAD_MULTICASTES1D_vS1E_EENS_8epilogue10collective6detail29Sm90TmaWarpSpecializedAdapterINS1I_15DefaultEpilogueISK_SL_SL_NS1H_6thread17LinearCombinationISK_Li1EffLNS1M_9ScaleType4KindE0ELNS_15FloatRoundStyleE2ESK_EENS1_15EpilogueDefaultEEEEEvvEEEEvNT_6ParamsE,"a",@progbits
	.sectionflags	@""
	.align	4
.nv.constant0._ZN7cutlass13device_kernelINS_4gemm6kernel13GemmUniversalIN4cute5tupleIJiiiiEEENS1_10collective13CollectiveMmaINS1_34MainloopSm90TmaGmmaWarpSpecializedILi28ENS5_IJNS4_1CILi2EEENSA_ILi1EEESC_EEENS1_32KernelTmaWarpSpecializedPingpongEEENS5_IJNSA_ILi64EEENSA_ILi192EEENSA_ILi16EEEEEENS_10bfloat16_tENS5_IJlSC_lEEESK_SL_NS4_8TiledMMAINS4_8MMA_AtomIJNS4_4SM904GMMA28MMA_64x192x16_F32BF16BF16_SSILNSP_5MajorE0ELSR_0ELNSP_7ScaleInE1ELSS_1EEEEEENS4_6LayoutINS5_IJSC_SC_SC_EEENS5_IJNSA_ILi0EEESX_SX_EEEEENS5_IJNS4_10UnderscoreES10_S10_EEEEENS4_13SM90_TMA_LOADENS4_14ComposedLayoutINS4_7SwizzleILi1ELi4ELi3EEENS4_18smem_ptr_flag_bitsILi16EEENSV_INS5_IJNSA_ILi8EEESI_EEENS5_IJSI_SC_EEEEEEEvNS4_8identityENS4_23SM90_TMA_LOAD_MULTICASTES1D_vS1E_EENS_8epilogue10collective6detail29Sm90TmaWarpSpecializedAdapterINS1I_15DefaultEpilogueISK_SL_SL_NS1H_6thread17LinearCombinationISK_Li1EffLNS1M_9ScaleType4KindE0ELNS_15FloatRoundStyleE2ESK_EENS1_15EpilogueDefaultEEEEEvvEEEEvNT_6ParamsE:
	.zero		1664


//--------------------- SYMBOLS --------------------------

	.type		.nv.reservedSmem.offset0,@object
	.size		.nv.reservedSmem.offset0,0x4
	.type		__assertfail,@function
